//
// Generated by NVIDIA NVVM Compiler
//
// Compiler Build ID: CL-36424714
// Cuda compilation tools, release 13.0, V13.0.88
// Based on NVVM 20.0.0
//

.version 9.0
.target sm_100
.address_size 64


.entry _Z15memcpy2D_kernelIcEvPT_PKS0_iill(
	.param .u64 .ptr .align 1 _Z15memcpy2D_kernelIcEvPT_PKS0_iill_param_0,
	.param .u64 .ptr .align 1 _Z15memcpy2D_kernelIcEvPT_PKS0_iill_param_1,
	.param .u32 _Z15memcpy2D_kernelIcEvPT_PKS0_iill_param_2,
	.param .u32 _Z15memcpy2D_kernelIcEvPT_PKS0_iill_param_3,
	.param .u64 _Z15memcpy2D_kernelIcEvPT_PKS0_iill_param_4,
	.param .u64 _Z15memcpy2D_kernelIcEvPT_PKS0_iill_param_5
)
{
	.reg .pred 	%p<10>;
	.reg .b16 	%rs<15>;
	.reg .b32 	%r<36>;
	.reg .b64 	%rd<45>;

	ld.param.u64 	%rd8, [_Z15memcpy2D_kernelIcEvPT_PKS0_iill_param_0];
	ld.param.u64 	%rd9, [_Z15memcpy2D_kernelIcEvPT_PKS0_iill_param_1];
	ld.param.u32 	%r18, [_Z15memcpy2D_kernelIcEvPT_PKS0_iill_param_2];
	ld.param.u32 	%r19, [_Z15memcpy2D_kernelIcEvPT_PKS0_iill_param_3];
	ld.param.u64 	%rd6, [_Z15memcpy2D_kernelIcEvPT_PKS0_iill_param_4];
	ld.param.u64 	%rd7, [_Z15memcpy2D_kernelIcEvPT_PKS0_iill_param_5];
	cvta.to.global.u64 	%rd1, %rd8;
	cvta.to.global.u64 	%rd2, %rd9;
	mov.u32 	%r20, %ctaid.y;
	mov.u32 	%r1, %ntid.y;
	mov.u32 	%r21, %tid.y;
	mad.lo.s32 	%r33, %r20, %r1, %r21;
	mov.u32 	%r22, %ctaid.x;
	mov.u32 	%r23, %ntid.x;
	mov.u32 	%r24, %tid.x;
	mad.lo.s32 	%r3, %r22, %r23, %r24;
	mov.u32 	%r25, %nctaid.x;
	mul.lo.s32 	%r4, %r25, %r23;
	setp.ge.s32 	%p1, %r33, %r18;
	@%p1 bra 	$L__BB0_10;
	add.s32 	%r5, %r3, %r4;
	max.s32 	%r26, %r19, %r5;
	setp.lt.s32 	%p2, %r5, %r19;
	selp.u32 	%r6, 1, 0, %p2;
	add.s32 	%r27, %r5, %r6;
	sub.s32 	%r7, %r26, %r27;
	add.s32 	%r8, %r5, %r4;
	cvt.s64.s32 	%rd3, %r8;
	add.s32 	%r9, %r8, %r4;
	mov.u32 	%r28, %nctaid.y;
	mul.lo.s32 	%r10, %r28, %r1;
	div.u32 	%r29, %r7, %r4;
	add.s32 	%r12, %r29, %r6;
$L__BB0_2:
	setp.ge.s32 	%p3, %r3, %r19;
	@%p3 bra 	$L__BB0_9;
	cvt.s64.s32 	%rd10, %r33;
	mul.lo.s64 	%rd4, %rd7, %rd10;
	mul.lo.s64 	%rd5, %rd6, %rd10;
	and.b32  	%r13, %r12, 3;
	setp.eq.s32 	%p4, %r13, 3;
	mov.u32 	%r34, %r3;
	@%p4 bra 	$L__BB0_7;
	cvt.s64.s32 	%rd11, %r3;
	add.s64 	%rd12, %rd4, %rd11;
	add.s64 	%rd13, %rd2, %rd12;
	ld.global.nc.u8 	%rs1, [%rd13];
	cvt.u16.u8 	%rs2, %rs1;
	add.s64 	%rd14, %rd5, %rd11;
	add.s64 	%rd15, %rd1, %rd14;
	st.global.u8 	[%rd15], %rs2;
	setp.eq.s32 	%p5, %r13, 0;
	mov.u32 	%r34, %r5;
	@%p5 bra 	$L__BB0_7;
	cvt.s64.s32 	%rd16, %r5;
	add.s64 	%rd17, %rd4, %rd16;
	add.s64 	%rd18, %rd2, %rd17;
	ld.global.nc.u8 	%rs3, [%rd18];
	cvt.u16.u8 	%rs4, %rs3;
	add.s64 	%rd19, %rd5, %rd16;
	add.s64 	%rd20, %rd1, %rd19;
	st.global.u8 	[%rd20], %rs4;
	setp.eq.s32 	%p6, %r13, 1;
	mov.u32 	%r34, %r8;
	@%p6 bra 	$L__BB0_7;
	add.s64 	%rd21, %rd4, %rd3;
	add.s64 	%rd22, %rd2, %rd21;
	ld.global.nc.u8 	%rs5, [%rd22];
	cvt.u16.u8 	%rs6, %rs5;
	add.s64 	%rd23, %rd5, %rd3;
	add.s64 	%rd24, %rd1, %rd23;
	st.global.u8 	[%rd24], %rs6;
	mov.u32 	%r34, %r9;
$L__BB0_7:
	setp.lt.u32 	%p7, %r12, 3;
	@%p7 bra 	$L__BB0_9;
$L__BB0_8:
	cvt.s64.s32 	%rd25, %r34;
	add.s64 	%rd26, %rd4, %rd25;
	add.s64 	%rd27, %rd2, %rd26;
	ld.global.nc.u8 	%rs7, [%rd27];
	cvt.u16.u8 	%rs8, %rs7;
	add.s64 	%rd28, %rd5, %rd25;
	add.s64 	%rd29, %rd1, %rd28;
	st.global.u8 	[%rd29], %rs8;
	add.s32 	%r30, %r34, %r4;
	cvt.s64.s32 	%rd30, %r30;
	add.s64 	%rd31, %rd4, %rd30;
	add.s64 	%rd32, %rd2, %rd31;
	ld.global.nc.u8 	%rs9, [%rd32];
	cvt.u16.u8 	%rs10, %rs9;
	add.s64 	%rd33, %rd5, %rd30;
	add.s64 	%rd34, %rd1, %rd33;
	st.global.u8 	[%rd34], %rs10;
	add.s32 	%r31, %r30, %r4;
	cvt.s64.s32 	%rd35, %r31;
	add.s64 	%rd36, %rd4, %rd35;
	add.s64 	%rd37, %rd2, %rd36;
	ld.global.nc.u8 	%rs11, [%rd37];
	cvt.u16.u8 	%rs12, %rs11;
	add.s64 	%rd38, %rd5, %rd35;
	add.s64 	%rd39, %rd1, %rd38;
	st.global.u8 	[%rd39], %rs12;
	add.s32 	%r32, %r31, %r4;
	cvt.s64.s32 	%rd40, %r32;
	add.s64 	%rd41, %rd4, %rd40;
	add.s64 	%rd42, %rd2, %rd41;
	ld.global.nc.u8 	%rs13, [%rd42];
	cvt.u16.u8 	%rs14, %rs13;
	add.s64 	%rd43, %rd5, %rd40;
	add.s64 	%rd44, %rd1, %rd43;
	st.global.u8 	[%rd44], %rs14;
	add.s32 	%r34, %r32, %r4;
	setp.lt.s32 	%p8, %r34, %r19;
	@%p8 bra 	$L__BB0_8;
$L__BB0_9:
	add.s32 	%r33, %r33, %r10;
	setp.lt.s32 	%p9, %r33, %r18;
	@%p9 bra 	$L__BB0_2;
$L__BB0_10:
	ret;

}
.entry _Z15memcpy2D_kernelIsEvPT_PKS0_iill(
	.param .u64 .ptr .align 1 _Z15memcpy2D_kernelIsEvPT_PKS0_iill_param_0,
	.param .u64 .ptr .align 1 _Z15memcpy2D_kernelIsEvPT_PKS0_iill_param_1,
	.param .u32 _Z15memcpy2D_kernelIsEvPT_PKS0_iill_param_2,
	.param .u32 _Z15memcpy2D_kernelIsEvPT_PKS0_iill_param_3,
	.param .u64 _Z15memcpy2D_kernelIsEvPT_PKS0_iill_param_4,
	.param .u64 _Z15memcpy2D_kernelIsEvPT_PKS0_iill_param_5
)
{
	.reg .pred 	%p<10>;
	.reg .b16 	%rs<8>;
	.reg .b32 	%r<36>;
	.reg .b64 	%rd<59>;

	ld.param.u64 	%rd8, [_Z15memcpy2D_kernelIsEvPT_PKS0_iill_param_0];
	ld.param.u64 	%rd9, [_Z15memcpy2D_kernelIsEvPT_PKS0_iill_param_1];
	ld.param.u32 	%r18, [_Z15memcpy2D_kernelIsEvPT_PKS0_iill_param_2];
	ld.param.u32 	%r19, [_Z15memcpy2D_kernelIsEvPT_PKS0_iill_param_3];
	ld.param.u64 	%rd6, [_Z15memcpy2D_kernelIsEvPT_PKS0_iill_param_4];
	ld.param.u64 	%rd7, [_Z15memcpy2D_kernelIsEvPT_PKS0_iill_param_5];
	cvta.to.global.u64 	%rd1, %rd8;
	cvta.to.global.u64 	%rd2, %rd9;
	mov.u32 	%r20, %ctaid.y;
	mov.u32 	%r1, %ntid.y;
	mov.u32 	%r21, %tid.y;
	mad.lo.s32 	%r33, %r20, %r1, %r21;
	mov.u32 	%r22, %ctaid.x;
	mov.u32 	%r23, %ntid.x;
	mov.u32 	%r24, %tid.x;
	mad.lo.s32 	%r3, %r22, %r23, %r24;
	mov.u32 	%r25, %nctaid.x;
	mul.lo.s32 	%r4, %r25, %r23;
	setp.ge.s32 	%p1, %r33, %r18;
	@%p1 bra 	$L__BB1_10;
	add.s32 	%r5, %r3, %r4;
	max.s32 	%r26, %r19, %r5;
	setp.lt.s32 	%p2, %r5, %r19;
	selp.u32 	%r6, 1, 0, %p2;
	add.s32 	%r27, %r5, %r6;
	sub.s32 	%r7, %r26, %r27;
	add.s32 	%r8, %r5, %r4;
	cvt.s64.s32 	%rd3, %r8;
	add.s32 	%r9, %r8, %r4;
	mov.u32 	%r28, %nctaid.y;
	mul.lo.s32 	%r10, %r28, %r1;
	div.u32 	%r29, %r7, %r4;
	add.s32 	%r12, %r29, %r6;
$L__BB1_2:
	setp.ge.s32 	%p3, %r3, %r19;
	@%p3 bra 	$L__BB1_9;
	cvt.s64.s32 	%rd10, %r33;
	mul.lo.s64 	%rd4, %rd7, %rd10;
	mul.lo.s64 	%rd5, %rd6, %rd10;
	and.b32  	%r13, %r12, 3;
	setp.eq.s32 	%p4, %r13, 3;
	mov.u32 	%r34, %r3;
	@%p4 bra 	$L__BB1_7;
	cvt.s64.s32 	%rd11, %r3;
	add.s64 	%rd12, %rd4, %rd11;
	shl.b64 	%rd13, %rd12, 1;
	add.s64 	%rd14, %rd2, %rd13;
	ld.global.nc.u16 	%rs1, [%rd14];
	add.s64 	%rd15, %rd5, %rd11;
	shl.b64 	%rd16, %rd15, 1;
	add.s64 	%rd17, %rd1, %rd16;
	st.global.u16 	[%rd17], %rs1;
	setp.eq.s32 	%p5, %r13, 0;
	mov.u32 	%r34, %r5;
	@%p5 bra 	$L__BB1_7;
	cvt.s64.s32 	%rd18, %r5;
	add.s64 	%rd19, %rd4, %rd18;
	shl.b64 	%rd20, %rd19, 1;
	add.s64 	%rd21, %rd2, %rd20;
	ld.global.nc.u16 	%rs2, [%rd21];
	add.s64 	%rd22, %rd5, %rd18;
	shl.b64 	%rd23, %rd22, 1;
	add.s64 	%rd24, %rd1, %rd23;
	st.global.u16 	[%rd24], %rs2;
	setp.eq.s32 	%p6, %r13, 1;
	mov.u32 	%r34, %r8;
	@%p6 bra 	$L__BB1_7;
	add.s64 	%rd25, %rd4, %rd3;
	shl.b64 	%rd26, %rd25, 1;
	add.s64 	%rd27, %rd2, %rd26;
	ld.global.nc.u16 	%rs3, [%rd27];
	add.s64 	%rd28, %rd5, %rd3;
	shl.b64 	%rd29, %rd28, 1;
	add.s64 	%rd30, %rd1, %rd29;
	st.global.u16 	[%rd30], %rs3;
	mov.u32 	%r34, %r9;
$L__BB1_7:
	setp.lt.u32 	%p7, %r12, 3;
	@%p7 bra 	$L__BB1_9;
$L__BB1_8:
	cvt.s64.s32 	%rd31, %r34;
	add.s64 	%rd32, %rd4, %rd31;
	shl.b64 	%rd33, %rd32, 1;
	add.s64 	%rd34, %rd2, %rd33;
	ld.global.nc.u16 	%rs4, [%rd34];
	add.s64 	%rd35, %rd5, %rd31;
	shl.b64 	%rd36, %rd35, 1;
	add.s64 	%rd37, %rd1, %rd36;
	st.global.u16 	[%rd37], %rs4;
	add.s32 	%r30, %r34, %r4;
	cvt.s64.s32 	%rd38, %r30;
	add.s64 	%rd39, %rd4, %rd38;
	shl.b64 	%rd40, %rd39, 1;
	add.s64 	%rd41, %rd2, %rd40;
	ld.global.nc.u16 	%rs5, [%rd41];
	add.s64 	%rd42, %rd5, %rd38;
	shl.b64 	%rd43, %rd42, 1;
	add.s64 	%rd44, %rd1, %rd43;
	st.global.u16 	[%rd44], %rs5;
	add.s32 	%r31, %r30, %r4;
	cvt.s64.s32 	%rd45, %r31;
	add.s64 	%rd46, %rd4, %rd45;
	shl.b64 	%rd47, %rd46, 1;
	add.s64 	%rd48, %rd2, %rd47;
	ld.global.nc.u16 	%rs6, [%rd48];
	add.s64 	%rd49, %rd5, %rd45;
	shl.b64 	%rd50, %rd49, 1;
	add.s64 	%rd51, %rd1, %rd50;
	st.global.u16 	[%rd51], %rs6;
	add.s32 	%r32, %r31, %r4;
	cvt.s64.s32 	%rd52, %r32;
	add.s64 	%rd53, %rd4, %rd52;
	shl.b64 	%rd54, %rd53, 1;
	add.s64 	%rd55, %rd2, %rd54;
	ld.global.nc.u16 	%rs7, [%rd55];
	add.s64 	%rd56, %rd5, %rd52;
	shl.b64 	%rd57, %rd56, 1;
	add.s64 	%rd58, %rd1, %rd57;
	st.global.u16 	[%rd58], %rs7;
	add.s32 	%r34, %r32, %r4;
	setp.lt.s32 	%p8, %r34, %r19;
	@%p8 bra 	$L__BB1_8;
$L__BB1_9:
	add.s32 	%r33, %r33, %r10;
	setp.lt.s32 	%p9, %r33, %r18;
	@%p9 bra 	$L__BB1_2;
$L__BB1_10:
	ret;

}
.entry _Z15memcpy2D_kernelIiEvPT_PKS0_iill(
	.param .u64 .ptr .align 1 _Z15memcpy2D_kernelIiEvPT_PKS0_iill_param_0,
	.param .u64 .ptr .align 1 _Z15memcpy2D_kernelIiEvPT_PKS0_iill_param_1,
	.param .u32 _Z15memcpy2D_kernelIiEvPT_PKS0_iill_param_2,
	.param .u32 _Z15memcpy2D_kernelIiEvPT_PKS0_iill_param_3,
	.param .u64 _Z15memcpy2D_kernelIiEvPT_PKS0_iill_param_4,
	.param .u64 _Z15memcpy2D_kernelIiEvPT_PKS0_iill_param_5
)
{
	.reg .pred 	%p<10>;
	.reg .b32 	%r<43>;
	.reg .b64 	%rd<59>;

	ld.param.u64 	%rd8, [_Z15memcpy2D_kernelIiEvPT_PKS0_iill_param_0];
	ld.param.u64 	%rd9, [_Z15memcpy2D_kernelIiEvPT_PKS0_iill_param_1];
	ld.param.u32 	%r18, [_Z15memcpy2D_kernelIiEvPT_PKS0_iill_param_2];
	ld.param.u32 	%r19, [_Z15memcpy2D_kernelIiEvPT_PKS0_iill_param_3];
	ld.param.u64 	%rd6, [_Z15memcpy2D_kernelIiEvPT_PKS0_iill_param_4];
	ld.param.u64 	%rd7, [_Z15memcpy2D_kernelIiEvPT_PKS0_iill_param_5];
	cvta.to.global.u64 	%rd1, %rd8;
	cvta.to.global.u64 	%rd2, %rd9;
	mov.u32 	%r20, %ctaid.y;
	mov.u32 	%r1, %ntid.y;
	mov.u32 	%r21, %tid.y;
	mad.lo.s32 	%r40, %r20, %r1, %r21;
	mov.u32 	%r22, %ctaid.x;
	mov.u32 	%r23, %ntid.x;
	mov.u32 	%r24, %tid.x;
	mad.lo.s32 	%r3, %r22, %r23, %r24;
	mov.u32 	%r25, %nctaid.x;
	mul.lo.s32 	%r4, %r25, %r23;
	setp.ge.s32 	%p1, %r40, %r18;
	@%p1 bra 	$L__BB2_10;
	add.s32 	%r5, %r3, %r4;
	max.s32 	%r26, %r19, %r5;
	setp.lt.s32 	%p2, %r5, %r19;
	selp.u32 	%r6, 1, 0, %p2;
	add.s32 	%r27, %r5, %r6;
	sub.s32 	%r7, %r26, %r27;
	add.s32 	%r8, %r5, %r4;
	cvt.s64.s32 	%rd3, %r8;
	add.s32 	%r9, %r8, %r4;
	mov.u32 	%r28, %nctaid.y;
	mul.lo.s32 	%r10, %r28, %r1;
	div.u32 	%r29, %r7, %r4;
	add.s32 	%r12, %r29, %r6;
$L__BB2_2:
	setp.ge.s32 	%p3, %r3, %r19;
	@%p3 bra 	$L__BB2_9;
	cvt.s64.s32 	%rd10, %r40;
	mul.lo.s64 	%rd4, %rd7, %rd10;
	mul.lo.s64 	%rd5, %rd6, %rd10;
	and.b32  	%r13, %r12, 3;
	setp.eq.s32 	%p4, %r13, 3;
	mov.u32 	%r41, %r3;
	@%p4 bra 	$L__BB2_7;
	cvt.s64.s32 	%rd11, %r3;
	add.s64 	%rd12, %rd4, %rd11;
	shl.b64 	%rd13, %rd12, 2;
	add.s64 	%rd14, %rd2, %rd13;
	ld.global.nc.u32 	%r30, [%rd14];
	add.s64 	%rd15, %rd5, %rd11;
	shl.b64 	%rd16, %rd15, 2;
	add.s64 	%rd17, %rd1, %rd16;
	st.global.u32 	[%rd17], %r30;
	setp.eq.s32 	%p5, %r13, 0;
	mov.u32 	%r41, %r5;
	@%p5 bra 	$L__BB2_7;
	cvt.s64.s32 	%rd18, %r5;
	add.s64 	%rd19, %rd4, %rd18;
	shl.b64 	%rd20, %rd19, 2;
	add.s64 	%rd21, %rd2, %rd20;
	ld.global.nc.u32 	%r31, [%rd21];
	add.s64 	%rd22, %rd5, %rd18;
	shl.b64 	%rd23, %rd22, 2;
	add.s64 	%rd24, %rd1, %rd23;
	st.global.u32 	[%rd24], %r31;
	setp.eq.s32 	%p6, %r13, 1;
	mov.u32 	%r41, %r8;
	@%p6 bra 	$L__BB2_7;
	add.s64 	%rd25, %rd4, %rd3;
	shl.b64 	%rd26, %rd25, 2;
	add.s64 	%rd27, %rd2, %rd26;
	ld.global.nc.u32 	%r32, [%rd27];
	add.s64 	%rd28, %rd5, %rd3;
	shl.b64 	%rd29, %rd28, 2;
	add.s64 	%rd30, %rd1, %rd29;
	st.global.u32 	[%rd30], %r32;
	mov.u32 	%r41, %r9;
$L__BB2_7:
	setp.lt.u32 	%p7, %r12, 3;
	@%p7 bra 	$L__BB2_9;
$L__BB2_8:
	cvt.s64.s32 	%rd31, %r41;
	add.s64 	%rd32, %rd4, %rd31;
	shl.b64 	%rd33, %rd32, 2;
	add.s64 	%rd34, %rd2, %rd33;
	ld.global.nc.u32 	%r33, [%rd34];
	add.s64 	%rd35, %rd5, %rd31;
	shl.b64 	%rd36, %rd35, 2;
	add.s64 	%rd37, %rd1, %rd36;
	st.global.u32 	[%rd37], %r33;
	add.s32 	%r34, %r41, %r4;
	cvt.s64.s32 	%rd38, %r34;
	add.s64 	%rd39, %rd4, %rd38;
	shl.b64 	%rd40, %rd39, 2;
	add.s64 	%rd41, %rd2, %rd40;
	ld.global.nc.u32 	%r35, [%rd41];
	add.s64 	%rd42, %rd5, %rd38;
	shl.b64 	%rd43, %rd42, 2;
	add.s64 	%rd44, %rd1, %rd43;
	st.global.u32 	[%rd44], %r35;
	add.s32 	%r36, %r34, %r4;
	cvt.s64.s32 	%rd45, %r36;
	add.s64 	%rd46, %rd4, %rd45;
	shl.b64 	%rd47, %rd46, 2;
	add.s64 	%rd48, %rd2, %rd47;
	ld.global.nc.u32 	%r37, [%rd48];
	add.s64 	%rd49, %rd5, %rd45;
	shl.b64 	%rd50, %rd49, 2;
	add.s64 	%rd51, %rd1, %rd50;
	st.global.u32 	[%rd51], %r37;
	add.s32 	%r38, %r36, %r4;
	cvt.s64.s32 	%rd52, %r38;
	add.s64 	%rd53, %rd4, %rd52;
	shl.b64 	%rd54, %rd53, 2;
	add.s64 	%rd55, %rd2, %rd54;
	ld.global.nc.u32 	%r39, [%rd55];
	add.s64 	%rd56, %rd5, %rd52;
	shl.b64 	%rd57, %rd56, 2;
	add.s64 	%rd58, %rd1, %rd57;
	st.global.u32 	[%rd58], %r39;
	add.s32 	%r41, %r38, %r4;
	setp.lt.s32 	%p8, %r41, %r19;
	@%p8 bra 	$L__BB2_8;
$L__BB2_9:
	add.s32 	%r40, %r40, %r10;
	setp.lt.s32 	%p9, %r40, %r18;
	@%p9 bra 	$L__BB2_2;
$L__BB2_10:
	ret;

}
.entry _Z15memcpy2D_kernelIxEvPT_PKS0_iill(
	.param .u64 .ptr .align 1 _Z15memcpy2D_kernelIxEvPT_PKS0_iill_param_0,
	.param .u64 .ptr .align 1 _Z15memcpy2D_kernelIxEvPT_PKS0_iill_param_1,
	.param .u32 _Z15memcpy2D_kernelIxEvPT_PKS0_iill_param_2,
	.param .u32 _Z15memcpy2D_kernelIxEvPT_PKS0_iill_param_3,
	.param .u64 _Z15memcpy2D_kernelIxEvPT_PKS0_iill_param_4,
	.param .u64 _Z15memcpy2D_kernelIxEvPT_PKS0_iill_param_5
)
{
	.reg .pred 	%p<10>;
	.reg .b32 	%r<36>;
	.reg .b64 	%rd<66>;

	ld.param.u64 	%rd7, [_Z15memcpy2D_kernelIxEvPT_PKS0_iill_param_0];
	ld.param.u64 	%rd8, [_Z15memcpy2D_kernelIxEvPT_PKS0_iill_param_1];
	ld.param.u32 	%r18, [_Z15memcpy2D_kernelIxEvPT_PKS0_iill_param_2];
	ld.param.u32 	%r19, [_Z15memcpy2D_kernelIxEvPT_PKS0_iill_param_3];
	ld.param.u64 	%rd5, [_Z15memcpy2D_kernelIxEvPT_PKS0_iill_param_4];
	ld.param.u64 	%rd6, [_Z15memcpy2D_kernelIxEvPT_PKS0_iill_param_5];
	cvta.to.global.u64 	%rd1, %rd7;
	cvta.to.global.u64 	%rd2, %rd8;
	mov.u32 	%r20, %ctaid.y;
	mov.u32 	%r1, %ntid.y;
	mov.u32 	%r21, %tid.y;
	mad.lo.s32 	%r33, %r20, %r1, %r21;
	mov.u32 	%r22, %ctaid.x;
	mov.u32 	%r23, %ntid.x;
	mov.u32 	%r24, %tid.x;
	mad.lo.s32 	%r3, %r22, %r23, %r24;
	mov.u32 	%r25, %nctaid.x;
	mul.lo.s32 	%r4, %r25, %r23;
	setp.ge.s32 	%p1, %r33, %r18;
	@%p1 bra 	$L__BB3_10;
	add.s32 	%r5, %r3, %r4;
	max.s32 	%r26, %r19, %r5;
	setp.lt.s32 	%p2, %r5, %r19;
	selp.u32 	%r6, 1, 0, %p2;
	add.s32 	%r27, %r5, %r6;
	sub.s32 	%r7, %r26, %r27;
	add.s32 	%r8, %r5, %r4;
	add.s32 	%r9, %r8, %r4;
	mov.u32 	%r28, %nctaid.y;
	mul.lo.s32 	%r10, %r28, %r1;
	div.u32 	%r29, %r7, %r4;
	add.s32 	%r12, %r29, %r6;
$L__BB3_2:
	setp.ge.s32 	%p3, %r3, %r19;
	@%p3 bra 	$L__BB3_9;
	cvt.s64.s32 	%rd9, %r33;
	mul.lo.s64 	%rd3, %rd6, %rd9;
	mul.lo.s64 	%rd4, %rd5, %rd9;
	and.b32  	%r13, %r12, 3;
	setp.eq.s32 	%p4, %r13, 3;
	mov.u32 	%r34, %r3;
	@%p4 bra 	$L__BB3_7;
	cvt.s64.s32 	%rd10, %r3;
	add.s64 	%rd11, %rd3, %rd10;
	shl.b64 	%rd12, %rd11, 3;
	add.s64 	%rd13, %rd2, %rd12;
	ld.global.nc.u64 	%rd14, [%rd13];
	add.s64 	%rd15, %rd4, %rd10;
	shl.b64 	%rd16, %rd15, 3;
	add.s64 	%rd17, %rd1, %rd16;
	st.global.u64 	[%rd17], %rd14;
	setp.eq.s32 	%p5, %r13, 0;
	mov.u32 	%r34, %r5;
	@%p5 bra 	$L__BB3_7;
	cvt.s64.s32 	%rd18, %r5;
	add.s64 	%rd19, %rd3, %rd18;
	shl.b64 	%rd20, %rd19, 3;
	add.s64 	%rd21, %rd2, %rd20;
	ld.global.nc.u64 	%rd22, [%rd21];
	add.s64 	%rd23, %rd4, %rd18;
	shl.b64 	%rd24, %rd23, 3;
	add.s64 	%rd25, %rd1, %rd24;
	st.global.u64 	[%rd25], %rd22;
	setp.eq.s32 	%p6, %r13, 1;
	mov.u32 	%r34, %r8;
	@%p6 bra 	$L__BB3_7;
	cvt.s64.s32 	%rd26, %r8;
	add.s64 	%rd27, %rd3, %rd26;
	shl.b64 	%rd28, %rd27, 3;
	add.s64 	%rd29, %rd2, %rd28;
	ld.global.nc.u64 	%rd30, [%rd29];
	add.s64 	%rd31, %rd4, %rd26;
	shl.b64 	%rd32, %rd31, 3;
	add.s64 	%rd33, %rd1, %rd32;
	st.global.u64 	[%rd33], %rd30;
	mov.u32 	%r34, %r9;
$L__BB3_7:
	setp.lt.u32 	%p7, %r12, 3;
	@%p7 bra 	$L__BB3_9;
$L__BB3_8:
	cvt.s64.s32 	%rd34, %r34;
	add.s64 	%rd35, %rd3, %rd34;
	shl.b64 	%rd36, %rd35, 3;
	add.s64 	%rd37, %rd2, %rd36;
	ld.global.nc.u64 	%rd38, [%rd37];
	add.s64 	%rd39, %rd4, %rd34;
	shl.b64 	%rd40, %rd39, 3;
	add.s64 	%rd41, %rd1, %rd40;
	st.global.u64 	[%rd41], %rd38;
	add.s32 	%r30, %r34, %r4;
	cvt.s64.s32 	%rd42, %r30;
	add.s64 	%rd43, %rd3, %rd42;
	shl.b64 	%rd44, %rd43, 3;
	add.s64 	%rd45, %rd2, %rd44;
	ld.global.nc.u64 	%rd46, [%rd45];
	add.s64 	%rd47, %rd4, %rd42;
	shl.b64 	%rd48, %rd47, 3;
	add.s64 	%rd49, %rd1, %rd48;
	st.global.u64 	[%rd49], %rd46;
	add.s32 	%r31, %r30, %r4;
	cvt.s64.s32 	%rd50, %r31;
	add.s64 	%rd51, %rd3, %rd50;
	shl.b64 	%rd52, %rd51, 3;
	add.s64 	%rd53, %rd2, %rd52;
	ld.global.nc.u64 	%rd54, [%rd53];
	add.s64 	%rd55, %rd4, %rd50;
	shl.b64 	%rd56, %rd55, 3;
	add.s64 	%rd57, %rd1, %rd56;
	st.global.u64 	[%rd57], %rd54;
	add.s32 	%r32, %r31, %r4;
	cvt.s64.s32 	%rd58, %r32;
	add.s64 	%rd59, %rd3, %rd58;
	shl.b64 	%rd60, %rd59, 3;
	add.s64 	%rd61, %rd2, %rd60;
	ld.global.nc.u64 	%rd62, [%rd61];
	add.s64 	%rd63, %rd4, %rd58;
	shl.b64 	%rd64, %rd63, 3;
	add.s64 	%rd65, %rd1, %rd64;
	st.global.u64 	[%rd65], %rd62;
	add.s32 	%r34, %r32, %r4;
	setp.lt.s32 	%p8, %r34, %r19;
	@%p8 bra 	$L__BB3_8;
$L__BB3_9:
	add.s32 	%r33, %r33, %r10;
	setp.lt.s32 	%p9, %r33, %r18;
	@%p9 bra 	$L__BB3_2;
$L__BB3_10:
	ret;

}


// ===== COMPILED SASS (sm_100) =====

	.target	sm_100

	.elftype	@"ET_EXEC"


//--------------------- .note.nv.tkinfo           --------------------------
	.section	.note.nv.tkinfo,"",@"SHT_NOTE"
	.sectionflags	@"SHF_NOTE_NV_TKINFO"
	.tkinfo
        /*0018*/ 	.word	0x00000002
        /*0030*/ 	.string	""
        /*0030*/ 	.string	"ptxas"
        /*0030*/ 	.string	"Cuda compilation tools, release 13.0, V13.0.88"
        /*0030*/ 	.string	"Build cuda_13.0.r13.0/compiler.36424714_0"
        /*0030*/ 	.string	"-arch sm_100 -m 64 "



//--------------------- .note.nv.cuinfo           --------------------------
	.section	.note.nv.cuinfo,"",@"SHT_NOTE"
	.sectionflags	@"SHF_NOTE_NV_CUINFO"
        /*0018*/ 	.short	0x0002
        /*001a*/ 	.short	0x0064
        /*001c*/ 	.short	0x0082
	.zero		2


//--------------------- .nv.info                  --------------------------
	.section	.nv.info,"",@"SHT_CUDA_INFO"
	.align	4


	//----- nvinfo : EIATTR_REGCOUNT
	.align		4
        /*0000*/ 	.byte	0x04, 0x2f
        /*0002*/ 	.short	(.L_1 - .L_0)
	.align		4
.L_0:
        /*0004*/ 	.word	index@(_Z15memcpy2D_kernelIcEvPT_PKS0_iill)
        /*0008*/ 	.word	0x00000020


	//----- nvinfo : EIATTR_FRAME_SIZE
	.align		4
.L_1:
        /*000c*/ 	.byte	0x04, 0x11
        /*000e*/ 	.short	(.L_3 - .L_2)
	.align		4
.L_2:
        /*0010*/ 	.word	index@(_Z15memcpy2D_kernelIcEvPT_PKS0_iill)
        /*0014*/ 	.word	0x00000000


	//----- nvinfo : EIATTR_REGCOUNT
	.align		4
.L_3:
        /*0018*/ 	.byte	0x04, 0x2f
        /*001a*/ 	.short	(.L_5 - .L_4)
	.align		4
.L_4:
        /*001c*/ 	.word	index@(_Z15memcpy2D_kernelIsEvPT_PKS0_iill)
        /*0020*/ 	.word	0x00000020


	//----- nvinfo : EIATTR_FRAME_SIZE
	.align		4
.L_5:
        /*0024*/ 	.byte	0x04, 0x11
        /*0026*/ 	.short	(.L_7 - .L_6)
	.align		4
.L_6:
        /*0028*/ 	.word	index@(_Z15memcpy2D_kernelIsEvPT_PKS0_iill)
        /*002c*/ 	.word	0x00000000


	//----- nvinfo : EIATTR_REGCOUNT
	.align		4
.L_7:
        /*0030*/ 	.byte	0x04, 0x2f
        /*0032*/ 	.short	(.L_9 - .L_8)
	.align		4
.L_8:
        /*0034*/ 	.word	index@(_Z15memcpy2D_kernelIiEvPT_PKS0_iill)
        /*0038*/ 	.word	0x00000020


	//----- nvinfo : EIATTR_FRAME_SIZE
	.align		4
.L_9:
        /*003c*/ 	.byte	0x04, 0x11
        /*003e*/ 	.short	(.L_11 - .L_10)
	.align		4
.L_10:
        /*0040*/ 	.word	index@(_Z15memcpy2D_kernelIiEvPT_PKS0_iill)
        /*0044*/ 	.word	0x00000000


	//----- nvinfo : EIATTR_REGCOUNT
	.align		4
.L_11:
        /*0048*/ 	.byte	0x04, 0x2f
        /*004a*/ 	.short	(.L_13 - .L_12)
	.align		4
.L_12:
        /*004c*/ 	.word	index@(_Z15memcpy2D_kernelIxEvPT_PKS0_iill)
        /*0050*/ 	.word	0x00000020


	//----- nvinfo : EIATTR_FRAME_SIZE
	.align		4
.L_13:
        /*0054*/ 	.byte	0x04, 0x11
        /*0056*/ 	.short	(.L_15 - .L_14)
	.align		4
.L_14:
        /*0058*/ 	.word	index@(_Z15memcpy2D_kernelIxEvPT_PKS0_iill)
        /*005c*/ 	.word	0x00000000


	//----- nvinfo : EIATTR_MIN_STACK_SIZE
	.align		4
.L_15:
        /*0060*/ 	.byte	0x04, 0x12
        /*0062*/ 	.short	(.L_17 - .L_16)
	.align		4
.L_16:
        /*0064*/ 	.word	index@(_Z15memcpy2D_kernelIxEvPT_PKS0_iill)
        /*0068*/ 	.word	0x00000000


	//----- nvinfo : EIATTR_MIN_STACK_SIZE
	.align		4
.L_17:
        /*006c*/ 	.byte	0x04, 0x12
        /*006e*/ 	.short	(.L_19 - .L_18)
	.align		4
.L_18:
        /*0070*/ 	.word	index@(_Z15memcpy2D_kernelIiEvPT_PKS0_iill)
        /*0074*/ 	.word	0x00000000


	//----- nvinfo : EIATTR_MIN_STACK_SIZE
	.align		4
.L_19:
        /*0078*/ 	.byte	0x04, 0x12
        /*007a*/ 	.short	(.L_21 - .L_20)
	.align		4
.L_20:
        /*007c*/ 	.word	index@(_Z15memcpy2D_kernelIsEvPT_PKS0_iill)
        /*0080*/ 	.word	0x00000000


	//----- nvinfo : EIATTR_MIN_STACK_SIZE
	.align		4
.L_21:
        /*0084*/ 	.byte	0x04, 0x12
        /*0086*/ 	.short	(.L_23 - .L_22)
	.align		4
.L_22:
        /*0088*/ 	.word	index@(_Z15memcpy2D_kernelIcEvPT_PKS0_iill)
        /*008c*/ 	.word	0x00000000
.L_23:


//--------------------- .nv.compat                --------------------------
	.section	.nv.compat,"",@"SHT_CUDA_COMPAT_INFO"
	.align	4
        /*0000*/ 	.byte	0x02, 0x09, 0x00, 0x00, 0x02, 0x02, 0x01, 0x00, 0x02, 0x05, 0x05, 0x00, 0x03, 0x07, 0x01, 0x01
        /*0010*/ 	.byte	0x02, 0x03, 0x00, 0x00, 0x02, 0x06, 0x01, 0x00, 0x04, 0x0b, 0x08, 0x00, 0x09, 0x00, 0x00, 0x00
        /*0020*/ 	.byte	0x00, 0x00, 0x00, 0x00


//--------------------- .nv.info._Z15memcpy2D_kernelIxEvPT_PKS0_iill --------------------------
	.section	.nv.info._Z15memcpy2D_kernelIxEvPT_PKS0_iill,"",@"SHT_CUDA_INFO"
	.sectionflags	@""
	.align	4


	//----- nvinfo : EIATTR_CUDA_API_VERSION
	.align		4
        /*0000*/ 	.byte	0x04, 0x37
        /*0002*/ 	.short	(.L_25 - .L_24)
.L_24:
        /*0004*/ 	.word	0x00000082


	//----- nvinfo : EIATTR_KPARAM_INFO
	.align		4
.L_25:
        /*0008*/ 	.byte	0x04, 0x17
        /*000a*/ 	.short	(.L_27 - .L_26)
.L_26:
        /*000c*/ 	.word	0x00000000
        /*0010*/ 	.short	0x0005
        /*0012*/ 	.short	0x0020
        /*0014*/ 	.byte	0x00, 0xf0, 0x21, 0x00


	//----- nvinfo : EIATTR_KPARAM_INFO
	.align		4
.L_27:
        /*0018*/ 	.byte	0x04, 0x17
        /*001a*/ 	.short	(.L_29 - .L_28)
.L_28:
        /*001c*/ 	.word	0x00000000
        /*0020*/ 	.short	0x0004
        /*0022*/ 	.short	0x0018
        /*0024*/ 	.byte	0x00, 0xf0, 0x21, 0x00


	//----- nvinfo : EIATTR_KPARAM_INFO
	.align		4
.L_29:
        /*0028*/ 	.byte	0x04, 0x17
        /*002a*/ 	.short	(.L_31 - .L_30)
.L_30:
        /*002c*/ 	.word	0x00000000
        /*0030*/ 	.short	0x0003
        /*0032*/ 	.short	0x0014
        /*0034*/ 	.byte	0x00, 0xf0, 0x11, 0x00


	//----- nvinfo : EIATTR_KPARAM_INFO
	.align		4
.L_31:
        /*0038*/ 	.byte	0x04, 0x17
        /*003a*/ 	.short	(.L_33 - .L_32)
.L_32:
        /*003c*/ 	.word	0x00000000
        /*0040*/ 	.short	0x0002
        /*0042*/ 	.short	0x0010
        /*0044*/ 	.byte	0x00, 0xf0, 0x11, 0x00


	//----- nvinfo : EIATTR_KPARAM_INFO
	.align		4
.L_33:
        /*0048*/ 	.byte	0x04, 0x17
        /*004a*/ 	.short	(.L_35 - .L_34)
.L_34:
        /*004c*/ 	.word	0x00000000
        /*0050*/ 	.short	0x0001
        /*0052*/ 	.short	0x0008
        /*0054*/ 	.byte	0x00, 0xf5, 0x21, 0x00


	//----- nvinfo : EIATTR_KPARAM_INFO
	.align		4
.L_35:
        /*0058*/ 	.byte	0x04, 0x17
        /*005a*/ 	.short	(.L_37 - .L_36)
.L_36:
        /*005c*/ 	.word	0x00000000
        /*0060*/ 	.short	0x0000
        /*0062*/ 	.short	0x0000
        /*0064*/ 	.byte	0x00, 0xf5, 0x21, 0x00


	//----- nvinfo : EIATTR_SPARSE_MMA_MASK
	.align		4
.L_37:
        /*0068*/ 	.byte	0x03, 0x50
        /*006a*/ 	.short	0x0000


	//----- nvinfo : EIATTR_MAXREG_COUNT
	.align		4
        /*006c*/ 	.byte	0x03, 0x1b
        /*006e*/ 	.short	0x00ff


	//----- nvinfo : EIATTR_MERCURY_ISA_VERSION
	.align		4
        /*0070*/ 	.byte	0x03, 0x5f
        /*0072*/ 	.short	0x0101


	//----- nvinfo : EIATTR_VRC_CTA_INIT_COUNT
	.align		4
        /*0074*/ 	.byte	0x02, 0x4a
	.zero		1
	.zero		1


	//----- nvinfo : EIATTR_EXIT_INSTR_OFFSETS
	.align		4
        /*0078*/ 	.byte	0x04, 0x1c
        /*007a*/ 	.short	(.L_39 - .L_38)


	//   ....[0]....
.L_38:
        /*007c*/ 	.word	0x000000d0


	//   ....[1]....
        /*0080*/ 	.word	0x00000a80


	//----- nvinfo : EIATTR_CRS_STACK_SIZE
	.align		4
.L_39:
        /*0084*/ 	.byte	0x04, 0x1e
        /*0086*/ 	.short	(.L_41 - .L_40)
.L_40:
        /*0088*/ 	.word	0x00000000


	//----- nvinfo : EIATTR_CBANK_PARAM_SIZE
	.align		4
.L_41:
        /*008c*/ 	.byte	0x03, 0x19
        /*008e*/ 	.short	0x0028


	//----- nvinfo : EIATTR_PARAM_CBANK
	.align		4
        /*0090*/ 	.byte	0x04, 0x0a
        /*0092*/ 	.short	(.L_43 - .L_42)
	.align		4
.L_42:
        /*0094*/ 	.word	index@(.nv.constant0._Z15memcpy2D_kernelIxEvPT_PKS0_iill)
        /*0098*/ 	.short	0x0380
        /*009a*/ 	.short	0x0028


	//----- nvinfo : EIATTR_SW_WAR
	.align		4
.L_43:
        /*009c*/ 	.byte	0x04, 0x36
        /*009e*/ 	.short	(.L_45 - .L_44)
.L_44:
        /*00a0*/ 	.word	0x00000008
.L_45:


//--------------------- .nv.info._Z15memcpy2D_kernelIiEvPT_PKS0_iill --------------------------
	.section	.nv.info._Z15memcpy2D_kernelIiEvPT_PKS0_iill,"",@"SHT_CUDA_INFO"
	.sectionflags	@""
	.align	4


	//----- nvinfo : EIATTR_CUDA_API_VERSION
	.align		4
        /*0000*/ 	.byte	0x04, 0x37
        /*0002*/ 	.short	(.L_47 - .L_46)
.L_46:
        /*0004*/ 	.word	0x00000082


	//----- nvinfo : EIATTR_KPARAM_INFO
	.align		4
.L_47:
        /*0008*/ 	.byte	0x04, 0x17
        /*000a*/ 	.short	(.L_49 - .L_48)
.L_48:
        /*000c*/ 	.word	0x00000000
        /*0010*/ 	.short	0x0005
        /*0012*/ 	.short	0x0020
        /*0014*/ 	.byte	0x00, 0xf0, 0x21, 0x00


	//----- nvinfo : EIATTR_KPARAM_INFO
	.align		4
.L_49:
        /*0018*/ 	.byte	0x04, 0x17
        /*001a*/ 	.short	(.L_51 - .L_50)
.L_50:
        /*001c*/ 	.word	0x00000000
        /*0020*/ 	.short	0x0004
        /*0022*/ 	.short	0x0018
        /*0024*/ 	.byte	0x00, 0xf0, 0x21, 0x00


	//----- nvinfo : EIATTR_KPARAM_INFO
	.align		4
.L_51:
        /*0028*/ 	.byte	0x04, 0x17
        /*002a*/ 	.short	(.L_53 - .L_52)
.L_52:
        /*002c*/ 	.word	0x00000000
        /*0030*/ 	.short	0x0003
        /*0032*/ 	.short	0x0014
        /*0034*/ 	.byte	0x00, 0xf0, 0x11, 0x00


	//----- nvinfo : EIATTR_KPARAM_INFO
	.align		4
.L_53:
        /*0038*/ 	.byte	0x04, 0x17
        /*003a*/ 	.short	(.L_55 - .L_54)
.L_54:
        /*003c*/ 	.word	0x00000000
        /*0040*/ 	.short	0x0002
        /*0042*/ 	.short	0x0010
        /*0044*/ 	.byte	0x00, 0xf0, 0x11, 0x00


	//----- nvinfo : EIATTR_KPARAM_INFO
	.align		4
.L_55:
        /*0048*/ 	.byte	0x04, 0x17
        /*004a*/ 	.short	(.L_57 - .L_56)
.L_56:
        /*004c*/ 	.word	0x00000000
        /*0050*/ 	.short	0x0001
        /*0052*/ 	.short	0x0008
        /*0054*/ 	.byte	0x00, 0xf5, 0x21, 0x00


	//----- nvinfo : EIATTR_KPARAM_INFO
	.align		4
.L_57:
        /*0058*/ 	.byte	0x04, 0x17
        /*005a*/ 	.short	(.L_59 - .L_58)
.L_58:
        /*005c*/ 	.word	0x00000000
        /*0060*/ 	.short	0x0000
        /*0062*/ 	.short	0x0000
        /*0064*/ 	.byte	0x00, 0xf5, 0x21, 0x00


	//----- nvinfo : EIATTR_SPARSE_MMA_MASK
	.align		4
.L_59:
        /*0068*/ 	.byte	0x03, 0x50
        /*006a*/ 	.short	0x0000


	//----- nvinfo : EIATTR_MAXREG_COUNT
	.align		4
        /*006c*/ 	.byte	0x03, 0x1b
        /*006e*/ 	.short	0x00ff


	//----- nvinfo : EIATTR_MERCURY_ISA_VERSION
	.align		4
        /*0070*/ 	.byte	0x03, 0x5f
        /*0072*/ 	.short	0x0101


	//----- nvinfo : EIATTR_VRC_CTA_INIT_COUNT
	.align		4
        /*0074*/ 	.byte	0x02, 0x4a
	.zero		1
	.zero		1


	//----- nvinfo : EIATTR_EXIT_INSTR_OFFSETS
	.align		4
        /*0078*/ 	.byte	0x04, 0x1c
        /*007a*/ 	.short	(.L_61 - .L_60)


	//   ....[0]....
.L_60:
        /*007c*/ 	.word	0x000000d0


	//   ....[1]....
        /*0080*/ 	.word	0x00000a80


	//----- nvinfo : EIATTR_CRS_STACK_SIZE
	.align		4
.L_61:
        /*0084*/ 	.byte	0x04, 0x1e
        /*0086*/ 	.short	(.L_63 - .L_62)
.L_62:
        /*0088*/ 	.word	0x00000000


	//----- nvinfo : EIATTR_CBANK_PARAM_SIZE
	.align		4
.L_63:
        /*008c*/ 	.byte	0x03, 0x19
        /*008e*/ 	.short	0x0028


	//----- nvinfo : EIATTR_PARAM_CBANK
	.align		4
        /*0090*/ 	.byte	0x04, 0x0a
        /*0092*/ 	.short	(.L_65 - .L_64)
	.align		4
.L_64:
        /*0094*/ 	.word	index@(.nv.constant0._Z15memcpy2D_kernelIiEvPT_PKS0_iill)
        /*0098*/ 	.short	0x0380
        /*009a*/ 	.short	0x0028


	//----- nvinfo : EIATTR_SW_WAR
	.align		4
.L_65:
        /*009c*/ 	.byte	0x04, 0x36
        /*009e*/ 	.short	(.L_67 - .L_66)
.L_66:
        /*00a0*/ 	.word	0x00000008
.L_67:


//--------------------- .nv.info._Z15memcpy2D_kernelIsEvPT_PKS0_iill --------------------------
	.section	.nv.info._Z15memcpy2D_kernelIsEvPT_PKS0_iill,"",@"SHT_CUDA_INFO"
	.sectionflags	@""
	.align	4


	//----- nvinfo : EIATTR_CUDA_API_VERSION
	.align		4
        /*0000*/ 	.byte	0x04, 0x37
        /*0002*/ 	.short	(.L_69 - .L_68)
.L_68:
        /*0004*/ 	.word	0x00000082


	//----- nvinfo : EIATTR_KPARAM_INFO
	.align		4
.L_69:
        /*0008*/ 	.byte	0x04, 0x17
        /*000a*/ 	.short	(.L_71 - .L_70)
.L_70:
        /*000c*/ 	.word	0x00000000
        /*0010*/ 	.short	0x0005
        /*0012*/ 	.short	0x0020
        /*0014*/ 	.byte	0x00, 0xf0, 0x21, 0x00


	//----- nvinfo : EIATTR_KPARAM_INFO
	.align		4
.L_71:
        /*0018*/ 	.byte	0x04, 0x17
        /*001a*/ 	.short	(.L_73 - .L_72)
.L_72:
        /*001c*/ 	.word	0x00000000
        /*0020*/ 	.short	0x0004
        /*0022*/ 	.short	0x0018
        /*0024*/ 	.byte	0x00, 0xf0, 0x21, 0x00


	//----- nvinfo : EIATTR_KPARAM_INFO
	.align		4
.L_73:
        /*0028*/ 	.byte	0x04, 0x17
        /*002a*/ 	.short	(.L_75 - .L_74)
.L_74:
        /*002c*/ 	.word	0x00000000
        /*0030*/ 	.short	0x0003
        /*0032*/ 	.short	0x0014
        /*0034*/ 	.byte	0x00, 0xf0, 0x11, 0x00


	//----- nvinfo : EIATTR_KPARAM_INFO
	.align		4
.L_75:
        /*0038*/ 	.byte	0x04, 0x17
        /*003a*/ 	.short	(.L_77 - .L_76)
.L_76:
        /*003c*/ 	.word	0x00000000
        /*0040*/ 	.short	0x0002
        /*0042*/ 	.short	0x0010
        /*0044*/ 	.byte	0x00, 0xf0, 0x11, 0x00


	//----- nvinfo : EIATTR_KPARAM_INFO
	.align		4
.L_77:
        /*0048*/ 	.byte	0x04, 0x17
        /*004a*/ 	.short	(.L_79 - .L_78)
.L_78:
        /*004c*/ 	.word	0x00000000
        /*0050*/ 	.short	0x0001
        /*0052*/ 	.short	0x0008
        /*0054*/ 	.byte	0x00, 0xf5, 0x21, 0x00


	//----- nvinfo : EIATTR_KPARAM_INFO
	.align		4
.L_79:
        /*0058*/ 	.byte	0x04, 0x17
        /*005a*/ 	.short	(.L_81 - .L_80)
.L_80:
        /*005c*/ 	.word	0x00000000
        /*0060*/ 	.short	0x0000
        /*0062*/ 	.short	0x0000
        /*0064*/ 	.byte	0x00, 0xf5, 0x21, 0x00


	//----- nvinfo : EIATTR_SPARSE_MMA_MASK
	.align		4
.L_81:
        /*0068*/ 	.byte	0x03, 0x50
        /*006a*/ 	.short	0x0000


	//----- nvinfo : EIATTR_MAXREG_COUNT
	.align		4
        /*006c*/ 	.byte	0x03, 0x1b
        /*006e*/ 	.short	0x00ff


	//----- nvinfo : EIATTR_MERCURY_ISA_VERSION
	.align		4
        /*0070*/ 	.byte	0x03, 0x5f
        /*0072*/ 	.short	0x0101


	//----- nvinfo : EIATTR_VRC_CTA_INIT_COUNT
	.align		4
        /*0074*/ 	.byte	0x02, 0x4a
	.zero		1
	.zero		1


	//----- nvinfo : EIATTR_EXIT_INSTR_OFFSETS
	.align		4
        /*0078*/ 	.byte	0x04, 0x1c
        /*007a*/ 	.short	(.L_83 - .L_82)


	//   ....[0]....
.L_82:
        /*007c*/ 	.word	0x000000d0


	//   ....[1]....
        /*0080*/ 	.word	0x00000a80


	//----- nvinfo : EIATTR_CRS_STACK_SIZE
	.align		4
.L_83:
        /*0084*/ 	.byte	0x04, 0x1e
        /*0086*/ 	.short	(.L_85 - .L_84)
.L_84:
        /*0088*/ 	.word	0x00000000


	//----- nvinfo : EIATTR_CBANK_PARAM_SIZE
	.align		4
.L_85:
        /*008c*/ 	.byte	0x03, 0x19
        /*008e*/ 	.short	0x0028


	//----- nvinfo : EIATTR_PARAM_CBANK
	.align		4
        /*0090*/ 	.byte	0x04, 0x0a
        /*0092*/ 	.short	(.L_87 - .L_86)
	.align		4
.L_86:
        /*0094*/ 	.word	index@(.nv.constant0._Z15memcpy2D_kernelIsEvPT_PKS0_iill)
        /*0098*/ 	.short	0x0380
        /*009a*/ 	.short	0x0028


	//----- nvinfo : EIATTR_SW_WAR
	.align		4
.L_87:
        /*009c*/ 	.byte	0x04, 0x36
        /*009e*/ 	.short	(.L_89 - .L_88)
.L_88:
        /*00a0*/ 	.word	0x00000008
.L_89:


//--------------------- .nv.info._Z15memcpy2D_kernelIcEvPT_PKS0_iill --------------------------
	.section	.nv.info._Z15memcpy2D_kernelIcEvPT_PKS0_iill,"",@"SHT_CUDA_INFO"
	.sectionflags	@""
	.align	4


	//----- nvinfo : EIATTR_CUDA_API_VERSION
	.align		4
        /*0000*/ 	.byte	0x04, 0x37
        /*0002*/ 	.short	(.L_91 - .L_90)
.L_90:
        /*0004*/ 	.word	0x00000082


	//----- nvinfo : EIATTR_KPARAM_INFO
	.align		4
.L_91:
        /*0008*/ 	.byte	0x04, 0x17
        /*000a*/ 	.short	(.L_93 - .L_92)
.L_92:
        /*000c*/ 	.word	0x00000000
        /*0010*/ 	.short	0x0005
        /*0012*/ 	.short	0x0020
        /*0014*/ 	.byte	0x00, 0xf0, 0x21, 0x00


	//----- nvinfo : EIATTR_KPARAM_INFO
	.align		4
.L_93:
        /*0018*/ 	.byte	0x04, 0x17
        /*001a*/ 	.short	(.L_95 - .L_94)
.L_94:
        /*001c*/ 	.word	0x00000000
        /*0020*/ 	.short	0x0004
        /*0022*/ 	.short	0x0018
        /*0024*/ 	.byte	0x00, 0xf0, 0x21, 0x00


	//----- nvinfo : EIATTR_KPARAM_INFO
	.align		4
.L_95:
        /*0028*/ 	.byte	0x04, 0x17
        /*002a*/ 	.short	(.L_97 - .L_96)
.L_96:
        /*002c*/ 	.word	0x00000000
        /*0030*/ 	.short	0x0003
        /*0032*/ 	.short	0x0014
        /*0034*/ 	.byte	0x00, 0xf0, 0x11, 0x00


	//----- nvinfo : EIATTR_KPARAM_INFO
	.align		4
.L_97:
        /*0038*/ 	.byte	0x04, 0x17
        /*003a*/ 	.short	(.L_99 - .L_98)
.L_98:
        /*003c*/ 	.word	0x00000000
        /*0040*/ 	.short	0x0002
        /*0042*/ 	.short	0x0010
        /*0044*/ 	.byte	0x00, 0xf0, 0x11, 0x00


	//----- nvinfo : EIATTR_KPARAM_INFO
	.align		4
.L_99:
        /*0048*/ 	.byte	0x04, 0x17
        /*004a*/ 	.short	(.L_101 - .L_100)
.L_100:
        /*004c*/ 	.word	0x00000000
        /*0050*/ 	.short	0x0001
        /*0052*/ 	.short	0x0008
        /*0054*/ 	.byte	0x00, 0xf5, 0x21, 0x00


	//----- nvinfo : EIATTR_KPARAM_INFO
	.align		4
.L_101:
        /*0058*/ 	.byte	0x04, 0x17
        /*005a*/ 	.short	(.L_103 - .L_102)
.L_102:
        /*005c*/ 	.word	0x00000000
        /*0060*/ 	.short	0x0000
        /*0062*/ 	.short	0x0000
        /*0064*/ 	.byte	0x00, 0xf5, 0x21, 0x00


	//----- nvinfo : EIATTR_SPARSE_MMA_MASK
	.align		4
.L_103:
        /*0068*/ 	.byte	0x03, 0x50
        /*006a*/ 	.short	0x0000


	//----- nvinfo : EIATTR_MAXREG_COUNT
	.align		4
        /*006c*/ 	.byte	0x03, 0x1b
        /*006e*/ 	.short	0x00ff


	//----- nvinfo : EIATTR_MERCURY_ISA_VERSION
	.align		4
        /*0070*/ 	.byte	0x03, 0x5f
        /*0072*/ 	.short	0x0101


	//----- nvinfo : EIATTR_VRC_CTA_INIT_COUNT
	.align		4
        /*0074*/ 	.byte	0x02, 0x4a
	.zero		1
	.zero		1


	//----- nvinfo : EIATTR_EXIT_INSTR_OFFSETS
	.align		4
        /*0078*/ 	.byte	0x04, 0x1c
        /*007a*/ 	.short	(.L_105 - .L_104)


	//   ....[0]....
.L_104:
        /*007c*/ 	.word	0x000000d0


	//   ....[1]....
        /*0080*/ 	.word	0x000009a0


	//----- nvinfo : EIATTR_CRS_STACK_SIZE
	.align		4
.L_105:
        /*0084*/ 	.byte	0x04, 0x1e
        /*0086*/ 	.short	(.L_107 - .L_106)
.L_106:
        /*0088*/ 	.word	0x00000000


	//----- nvinfo : EIATTR_CBANK_PARAM_SIZE
	.align		4
.L_107:
        /*008c*/ 	.byte	0x03, 0x19
        /*008e*/ 	.short	0x0028


	//----- nvinfo : EIATTR_PARAM_CBANK
	.align		4
        /*0090*/ 	.byte	0x04, 0x0a
        /*0092*/ 	.short	(.L_109 - .L_108)
	.align		4
.L_108:
        /*0094*/ 	.word	index@(.nv.constant0._Z15memcpy2D_kernelIcEvPT_PKS0_iill)
        /*0098*/ 	.short	0x0380
        /*009a*/ 	.short	0x0028


	//----- nvinfo : EIATTR_SW_WAR
	.align		4
.L_109:
        /*009c*/ 	.byte	0x04, 0x36
        /*009e*/ 	.short	(.L_111 - .L_110)
.L_110:
        /*00a0*/ 	.word	0x00000008
.L_111:


//--------------------- .nv.callgraph             --------------------------
	.section	.nv.callgraph,"",@"SHT_CUDA_CALLGRAPH"
	.align	4
	.sectionentsize	8
	.align		4
        /*0000*/ 	.word	0x00000000
	.align		4
        /*0004*/ 	.word	0xffffffff
	.align		4
        /*0008*/ 	.word	0x00000000
	.align		4
        /*000c*/ 	.word	0xfffffffe
	.align		4
        /*0010*/ 	.word	0x00000000
	.align		4
        /*0014*/ 	.word	0xfffffffd
	.align		4
        /*0018*/ 	.word	0x00000000
	.align		4
        /*001c*/ 	.word	0xfffffffc


//--------------------- .text._Z15memcpy2D_kernelIxEvPT_PKS0_iill --------------------------
	.section	.text._Z15memcpy2D_kernelIxEvPT_PKS0_iill,"ax",@progbits
	.align	128
.text._Z15memcpy2D_kernelIxEvPT_PKS0_iill:
        .type           _Z15memcpy2D_kernelIxEvPT_PKS0_iill,@function
        .size           _Z15memcpy2D_kernelIxEvPT_PKS0_iill,(.L_x_28 - _Z15memcpy2D_kernelIxEvPT_PKS0_iill)
        .other          _Z15memcpy2D_kernelIxEvPT_PKS0_iill,@"STO_CUDA_ENTRY STV_DEFAULT"
_Z15memcpy2D_kernelIxEvPT_PKS0_iill:
[----:B------:R-:W-:Y:S01]  /*0000*/  LDC R1, c[0x0][0x37c] ;  /* 0x0000df00ff017b82 */ /* 0x000fe20000000800 */
[----:B------:R-:W0:Y:S07]  /*0010*/  S2R R4, SR_TID.Y ;  /* 0x0000000000047919 */ /* 0x000e2e0000002200 */
[----:B------:R-:W0:Y:S01]  /*0020*/  S2UR UR4, SR_CTAID.Y ;  /* 0x00000000000479c3 */ /* 0x000e220000002600 */
[----:B------:R-:W1:Y:S01]  /*0030*/  LDCU UR7, c[0x0][0x390] ;  /* 0x00007200ff0777ac */ /* 0x000e620008000800 */
[----:B------:R-:W2:Y:S06]  /*0040*/  S2R R29, SR_TID.X ;  /* 0x00000000001d7919 */ /* 0x000eac0000002100 */
[----:B------:R-:W0:Y:S08]  /*0050*/  LDC R9, c[0x0][0x364] ;  /* 0x0000d900ff097b82 */ /* 0x000e300000000800 */
[----:B------:R-:W2:Y:S08]  /*0060*/  S2UR UR5, SR_CTAID.X ;  /* 0x00000000000579c3 */ /* 0x000eb00000002500 */
[----:B------:R-:W2:Y:S01]  /*0070*/  LDC R0, c[0x0][0x360] ;  /* 0x0000d800ff007b82 */ /* 0x000ea20000000800 */
[----:B------:R-:W3:Y:S01]  /*0080*/  LDCU UR6, c[0x0][0x370] ;  /* 0x00006e00ff0677ac */ /* 0x000ee20008000800 */
[----:B0-----:R-:W-:-:S05]  /*0090*/  IMAD R4, R9, UR4, R4 ;  /* 0x0000000409047c24 */ /* 0x001fca000f8e0204 */
[----:B-1----:R-:W-:Y:S01]  /*00a0*/  ISETP.GE.AND P0, PT, R4, UR7, PT ;  /* 0x0000000704007c0c */ /* 0x002fe2000bf06270 */
[C---:B--2---:R-:W-:Y:S02]  /*00b0*/  IMAD R28, R0.reuse, UR5, R29 ;  /* 0x00000005001c7c24 */ /* 0x044fe4000f8e021d */
[----:B---3--:R-:W-:-:S10]  /*00c0*/  IMAD R0, R0, UR6, RZ ;  /* 0x0000000600007c24 */ /* 0x008fd4000f8e02ff */
[----:B------:R-:W-:Y:S05]  /*00d0*/  @P0 EXIT ;  /* 0x000000000000094d */ /* 0x000fea0003800000 */
[----:B------:R-:W0:Y:S01]  /*00e0*/  I2F.U32.RP R6, R0 ;  /* 0x0000000000067306 */ /* 0x000e220000209000 */
[----:B------:R-:W1:Y:S01]  /*00f0*/  LDCU UR4, c[0x0][0x394] ;  /* 0x00007280ff0477ac */ /* 0x000e620008000800 */
[--C-:B------:R-:W-:Y:S01]  /*0100*/  IMAD.IADD R8, R28, 0x1, R0.reuse ;  /* 0x000000011c087824 */ /* 0x100fe200078e0200 */
[----:B------:R-:W-:Y:S01]  /*0110*/  ISETP.NE.U32.AND P2, PT, R0, RZ, PT ;  /* 0x000000ff0000720c */ /* 0x000fe20003f45070 */
[----:B------:R-:W-:Y:S01]  /*0120*/  IMAD.MOV R11, RZ, RZ, -R0 ;  /* 0x000000ffff0b7224 */ /* 0x000fe200078e0a00 */
[----:B------:R-:W2:Y:S01]  /*0130*/  LDCU.64 UR6, c[0x0][0x358] ;  /* 0x00006b00ff0677ac */ /* 0x000ea20008000a00 */
[----:B------:R-:W3:Y:S01]  /*0140*/  LDCU.64 UR8, c[0x0][0x3a0] ;  /* 0x00007400ff0877ac */ /* 0x000ee20008000a00 */
[----:B------:R-:W4:Y:S01]  /*0150*/  LDCU.64 UR10, c[0x0][0x398] ;  /* 0x00007300ff0a77ac */ /* 0x000f220008000a00 */
[----:B0-----:R-:W0:Y:S01]  /*0160*/  MUFU.RCP R6, R6 ;  /* 0x0000000600067308 */ /* 0x001e220000001000 */
[----:B------:R-:W2:Y:S01]  /*0170*/  LDCU.128 UR12, c[0x0][0x380] ;  /* 0x00007000ff0c77ac */ /* 0x000ea20008000c00 */
[----:B-1----:R-:W-:-:S02]  /*0180*/  ISETP.GE.AND P0, PT, R8, UR4, PT ;  /* 0x0000000408007c0c */ /* 0x002fc4000bf06270 */
[----:B------:R-:W-:Y:S01]  /*0190*/  VIMNMX R5, PT, PT, R8, UR4, !PT ;  /* 0x0000000408057c48 */ /* 0x000fe2000ffe0100 */
[----:B------:R-:W1:Y:S01]  /*01a0*/  LDCU UR4, c[0x0][0x374] ;  /* 0x00006e80ff0477ac */ /* 0x000e620008000800 */
[----:B------:R-:W-:-:S04]  /*01b0*/  SEL R7, RZ, 0x1, P0 ;  /* 0x00000001ff077807 */ /* 0x000fc80000000000 */
[----:B------:R-:W-:Y:S01]  /*01c0*/  IADD3 R5, PT, PT, R5, -R8, -R7 ;  /* 0x8000000805057210 */ /* 0x000fe20007ffe807 */
[----:B0-----:R-:W-:-:S04]  /*01d0*/  VIADD R2, R6, 0xffffffe ;  /* 0x0ffffffe06027836 */ /* 0x001fc80000000000 */
[----:B------:R0:W5:Y:S02]  /*01e0*/  F2I.FTZ.U32.TRUNC.NTZ R3, R2 ;  /* 0x0000000200037305 */ /* 0x000164000021f000 */
[----:B0-----:R-:W-:Y:S02]  /*01f0*/  IMAD.MOV.U32 R2, RZ, RZ, RZ ;  /* 0x000000ffff027224 */ /* 0x001fe400078e00ff */
[----:B-----5:R-:W-:-:S04]  /*0200*/  IMAD R11, R11, R3, RZ ;  /* 0x000000030b0b7224 */ /* 0x020fc800078e02ff */
[----:B------:R-:W-:-:S06]  /*0210*/  IMAD.HI.U32 R6, R3, R11, R2 ;  /* 0x0000000b03067227 */ /* 0x000fcc00078e0002 */
[----:B------:R-:W-:-:S04]  /*0220*/  IMAD.HI.U32 R2, R6, R5, RZ ;  /* 0x0000000506027227 */ /* 0x000fc800078e00ff */
[----:B------:R-:W-:Y:S01]  /*0230*/  IMAD.IADD R6, R0, 0x1, R8 ;  /* 0x0000000100067824 */ /* 0x000fe200078e0208 */
[----:B------:R-:W-:-:S05]  /*0240*/  IADD3 R3, PT, PT, -R2, RZ, RZ ;  /* 0x000000ff02037210 */ /* 0x000fca0007ffe1ff */
[----:B------:R-:W-:Y:S02]  /*0250*/  IMAD R5, R0, R3, R5 ;  /* 0x0000000300057224 */ /* 0x000fe400078e0205 */
[----:B------:R-:W-:Y:S02]  /*0260*/  IMAD.MOV.U32 R3, RZ, RZ, R4 ;  /* 0x000000ffff037224 */ /* 0x000fe400078e0004 */
[----:B-1----:R-:W-:Y:S01]  /*0270*/  IMAD R4, R9, UR4, RZ ;  /* 0x0000000409047c24 */ /* 0x002fe2000f8e02ff */
[----:B------:R-:W-:-:S13]  /*0280*/  ISETP.GE.U32.AND P0, PT, R5, R0, PT ;  /* 0x000000000500720c */ /* 0x000fda0003f06070 */
[----:B------:R-:W-:Y:S02]  /*0290*/  @P0 IMAD.IADD R5, R5, 0x1, -R0 ;  /* 0x0000000105050824 */ /* 0x000fe400078e0a00 */
[----:B------:R-:W-:-:S03]  /*02a0*/  @P0 VIADD R2, R2, 0x1 ;  /* 0x0000000102020836 */ /* 0x000fc60000000000 */
[----:B------:R-:W-:Y:S01]  /*02b0*/  ISETP.GE.U32.AND P1, PT, R5, R0, PT ;  /* 0x000000000500720c */ /* 0x000fe20003f26070 */
[----:B------:R-:W-:-:S12]  /*02c0*/  IMAD.IADD R5, R0, 0x1, R6 ;  /* 0x0000000100057824 */ /* 0x000fd800078e0206 */
[----:B------:R-:W-:Y:S01]  /*02d0*/  @P1 VIADD R2, R2, 0x1 ;  /* 0x0000000102021836 */ /* 0x000fe20000000000 */
[----:B------:R-:W-:-:S04]  /*02e0*/  @!P2 LOP3.LUT R2, RZ, R0, RZ, 0x33, !PT ;  /* 0x00000000ff02a212 */ /* 0x000fc800078e33ff */
[----:B--234-:R-:W-:-:S07]  /*02f0*/  IADD3 R2, PT, PT, R7, R2, RZ ;  /* 0x0000000207027210 */ /* 0x01cfce0007ffe0ff */
.L_x_5:
[----:B0-----:R-:W0:Y:S01]  /*0300*/  LDC R24, c[0x0][0x394] ;  /* 0x0000e500ff187b82 */ /* 0x001e220000000800 */
[----:B------:R-:W-:Y:S01]  /*0310*/  BSSY.RECONVERGENT B0, `(.L_x_0) ;  /* 0x0000072000007945 */ /* 0x000fe20003800200 */
[----:B0-----:R-:W-:-:S13]  /*0320*/  ISETP.GE.AND P0, PT, R28, R24, PT ;  /* 0x000000181c00720c */ /* 0x001fda0003f06270 */
[----:B-1----:R-:W-:Y:S05]  /*0330*/  @P0 BRA `(.L_x_1) ;  /* 0x0000000400bc0947 */ /* 0x002fea0003800000 */
[C---:B------:R-:W-:Y:S01]  /*0340*/  LOP3.LUT R26, R2.reuse, 0x3, RZ, 0xc0, !PT ;  /* 0x00000003021a7812 */ /* 0x040fe200078ec0ff */
[----:B------:R-:W-:Y:S01]  /*0350*/  BSSY.RECONVERGENT B1, `(.L_x_2) ;  /* 0x0000035000017945 */ /* 0x000fe20003800200 */
[----:B------:R-:W-:Y:S01]  /*0360*/  ISETP.GE.U32.AND P0, PT, R2, 0x3, PT ;  /* 0x000000030200780c */ /* 0x000fe20003f06070 */
[----:B------:R-:W-:Y:S01]  /*0370*/  IMAD.MOV.U32 R21, RZ, RZ, R28 ;  /* 0x000000ffff157224 */ /* 0x000fe200078e001c */
[----:B------:R-:W-:Y:S02]  /*0380*/  ISETP.NE.AND P1, PT, R26, 0x3, PT ;  /* 0x000000031a00780c */ /* 0x000fe40003f25270 */
[----:B------:R-:W-:-:S11]  /*0390*/  SHF.R.S32.HI R25, RZ, 0x1f, R3 ;  /* 0x0000001fff197819 */ /* 0x000fd60000011403 */
[----:B------:R-:W-:Y:S05]  /*03a0*/  @!P1 BRA `(.L_x_3) ;  /* 0x0000000000bc9947 */ /* 0x000fea0003800000 */
[----:B------:R-:W0:Y:S01]  /*03b0*/  LDC.64 R10, c[0x0][0x3a0] ;  /* 0x0000e800ff0a7b82 */ /* 0x000e220000000a00 */
[----:B------:R-:W-:-:S07]  /*03c0*/  SHF.R.S32.HI R29, RZ, 0x1f, R28 ;  /* 0x0000001fff1d7819 */ /* 0x000fce000001141c */
[----:B------:R-:W1:Y:S08]  /*03d0*/  LDC.64 R12, c[0x0][0x388] ;  /* 0x0000e200ff0c7b82 */ /* 0x000e700000000a00 */
[----:B------:R-:W2:Y:S01]  /*03e0*/  LDC.64 R16, c[0x0][0x380] ;  /* 0x0000e000ff107b82 */ /* 0x000ea20000000a00 */
[----:B0-----:R-:W-:-:S04]  /*03f0*/  IMAD R14, R25, R10, RZ ;  /* 0x0000000a190e7224 */ /* 0x001fc800078e02ff */
[C---:B------:R-:W-:Y:S02]  /*0400*/  IMAD R11, R3.reuse, R11, R14 ;  /* 0x0000000b030b7224 */ /* 0x040fe400078e020e */
[----:B------:R-:W-:-:S05]  /*0410*/  IMAD.WIDE.U32 R14, R3, R10, R28 ;  /* 0x0000000a030e7225 */ /* 0x000fca00078e001c */
[----:B------:R-:W-:Y:S02]  /*0420*/  IADD3 R15, PT, PT, R15, R11, RZ ;  /* 0x0000000b0f0f7210 */ /* 0x000fe40007ffe0ff */
[----:B-1----:R-:W-:-:S04]  /*0430*/  LEA R22, P1, R14, R12, 0x3 ;  /* 0x0000000c0e167211 */ /* 0x002fc800078218ff */
[----:B------:R-:W-:Y:S02]  /*0440*/  LEA.HI.X R23, R14, R13, R15, 0x3, P1 ;  /* 0x0000000d0e177211 */ /* 0x000fe400008f1c0f */
[----:B------:R-:W0:Y:S04]  /*0450*/  LDC.64 R14, c[0x0][0x398] ;  /* 0x0000e600ff0e7b82 */ /* 0x000e280000000a00 */
[----:B------:R-:W3:Y:S01]  /*0460*/  LDG.E.64.CONSTANT R22, desc[UR6][R22.64] ;  /* 0x0000000616167981 */ /* 0x000ee2000c1e9b00 */
[-C--:B0-----:R-:W-:Y:S02]  /*0470*/  IMAD R18, R25, R14.reuse, RZ ;  /* 0x0000000e19127224 */ /* 0x081fe400078e02ff */
[----:B------:R-:W-:-:S04]  /*0480*/  IMAD.WIDE.U32 R20, R3, R14, R28 ;  /* 0x0000000e03147225 */ /* 0x000fc800078e001c */
[----:B------:R-:W-:Y:S01]  /*0490*/  IMAD R15, R3, R15, R18 ;  /* 0x0000000f030f7224 */ /* 0x000fe200078e0212 */
[----:B--2---:R-:W-:-:S03]  /*04a0*/  LEA R18, P1, R20, R16, 0x3 ;  /* 0x0000001014127211 */ /* 0x004fc600078218ff */
[----:B------:R-:W-:Y:S02]  /*04b0*/  IMAD.IADD R19, R21, 0x1, R15 ;  /* 0x0000000115137824 */ /* 0x000fe400078e020f */
[----:B------:R-:W-:-:S03]  /*04c0*/  IMAD.MOV.U32 R21, RZ, RZ, R8 ;  /* 0x000000ffff157224 */ /* 0x000fc600078e0008 */
[----:B------:R-:W-:Y:S02]  /*04d0*/  LEA.HI.X R19, R20, R17, R19, 0x3, P1 ;  /* 0x0000001114137211 */ /* 0x000fe400008f1c13 */
[----:B------:R-:W-:-:S03]  /*04e0*/  ISETP.NE.AND P1, PT, R26, RZ, PT ;  /* 0x000000ff1a00720c */ /* 0x000fc60003f25270 */
[----:B---3--:R0:W-:Y:S10]  /*04f0*/  STG.E.64 desc[UR6][R18.64], R22 ;  /* 0x0000001612007986 */ /* 0x0081f4000c101b06 */
[----:B------:R-:W-:Y:S05]  /*0500*/  @!P1 BRA `(.L_x_3) ;  /* 0x0000000000649947 */ /* 0x000fea0003800000 */
[--C-:B------:R-:W-:Y:S02]  /*0510*/  SHF.R.S32.HI R9, RZ, 0x1f, R8.reuse ;  /* 0x0000001fff097819 */ /* 0x100fe40000011408 */
[----:B------:R-:W-:Y:S01]  /*0520*/  ISETP.NE.AND P1, PT, R26, 0x1, PT ;  /* 0x000000011a00780c */ /* 0x000fe20003f25270 */
[----:B0-----:R-:W-:-:S04]  /*0530*/  IMAD.WIDE.U32 R18, R3, R10, R8 ;  /* 0x0000000a03127225 */ /* 0x001fc800078e0008 */
[----:B------:R-:W-:Y:S01]  /*0540*/  IMAD.IADD R7, R11, 0x1, R19 ;  /* 0x000000010b077824 */ /* 0x000fe200078e0213 */
[----:B------:R-:W-:Y:S01]  /*0550*/  LEA R22, P2, R18, R12, 0x3 ;  /* 0x0000000c12167211 */ /* 0x000fe200078418ff */
[----:B------:R-:W-:-:S03]  /*0560*/  IMAD.WIDE.U32 R20, R3, R14, R8 ;  /* 0x0000000e03147225 */ /* 0x000fc600078e0008 */
[----:B------:R-:W-:-:S03]  /*0570*/  LEA.HI.X R23, R18, R13, R7, 0x3, P2 ;  /* 0x0000000d12177211 */ /* 0x000fc600010f1c07 */
[--C-:B------:R-:W-:Y:S02]  /*0580*/  @P1 SHF.R.S32.HI R7, RZ, 0x1f, R6.reuse ;  /* 0x0000001fff071819 */ /* 0x100fe40000011406 */
[----:B------:R-:W-:Y:S02]  /*0590*/  IADD3 R19, PT, PT, R15, R21, RZ ;  /* 0x000000150f137210 */ /* 0x000fe40007ffe0ff */
[C---:B------:R-:W-:Y:S01]  /*05a0*/  LEA R18, P2, R20.reuse, R16, 0x3 ;  /* 0x0000001014127211 */ /* 0x040fe200078418ff */
[----:B------:R-:W2:Y:S03]  /*05b0*/  LDG.E.64.CONSTANT R22, desc[UR6][R22.64] ;  /* 0x0000000616167981 */ /* 0x000ea6000c1e9b00 */
[----:B------:R-:W-:Y:S01]  /*05c0*/  LEA.HI.X R19, R20, R17, R19, 0x3, P2 ;  /* 0x0000001114137211 */ /* 0x000fe200010f1c13 */
[----:B------:R-:W-:-:S04]  /*05d0*/  @P1 IMAD.WIDE.U32 R20, R3, R10, R6 ;  /* 0x0000000a03141225 */ /* 0x000fc800078e0006 */
[----:B------:R-:W-:Y:S01]  /*05e0*/  @P1 IMAD.IADD R11, R11, 0x1, R21 ;  /* 0x000000010b0b1824 */ /* 0x000fe200078e0215 */
[----:B------:R-:W-:-:S04]  /*05f0*/  @P1 LEA R12, P2, R20, R12, 0x3 ;  /* 0x0000000c140c1211 */ /* 0x000fc800078418ff */
[----:B------:R-:W-:-:S06]  /*0600*/  @P1 LEA.HI.X R13, R20, R13, R11, 0x3, P2 ;  /* 0x0000000d140d1211 */ /* 0x000fcc00010f1c0b */
[----:B------:R-:W3:Y:S01]  /*0610*/  @P1 LDG.E.64.CONSTANT R12, desc[UR6][R12.64] ;  /* 0x000000060c0c1981 */ /* 0x000ee2000c1e9b00 */
[----:B------:R-:W-:-:S04]  /*0620*/  @P1 IMAD.WIDE.U32 R10, R3, R14, R6 ;  /* 0x0000000e030a1225 */ /* 0x000fc800078e0006 */
[----:B------:R-:W-:Y:S01]  /*0630*/  @P1 IMAD.IADD R15, R15, 0x1, R11 ;  /* 0x000000010f0f1824 */ /* 0x000fe200078e020b */
[----:B------:R-:W-:-:S04]  /*0640*/  @P1 LEA R16, P2, R10, R16, 0x3 ;  /* 0x000000100a101211 */ /* 0x000fc800078418ff */
[----:B------:R-:W-:Y:S01]  /*0650*/  @P1 LEA.HI.X R17, R10, R17, R15, 0x3, P2 ;  /* 0x000000110a111211 */ /* 0x000fe200010f1c0f */
[----:B------:R-:W-:Y:S01]  /*0660*/  IMAD.MOV.U32 R21, RZ, RZ, R6 ;  /* 0x000000ffff157224 */ /* 0x000fe200078e0006 */
[----:B------:R-:W-:Y:S01]  /*0670*/  @P1 MOV R21, R5 ;  /* 0x0000000500151202 */ /* 0x000fe20000000f00 */
[----:B--2---:R1:W-:Y:S04]  /*0680*/  STG.E.64 desc[UR6][R18.64], R22 ;  /* 0x0000001612007986 */ /* 0x0043e8000c101b06 */
[----:B---3--:R1:W-:Y:S02]  /*0690*/  @P1 STG.E.64 desc[UR6][R16.64], R12 ;  /* 0x0000000c10001986 */ /* 0x0083e4000c101b06 */
.L_x_3:
[----:B------:R-:W-:Y:S05]  /*06a0*/  BSYNC.RECONVERGENT B1 ;  /* 0x0000000000017941 */ /* 0x000fea0003800200 */
.L_x_2:
[----:B------:R-:W-:Y:S05]  /*06b0*/  @!P0 BRA `(.L_x_1) ;  /* 0x0000000000dc8947 */ /* 0x000fea0003800000 */
.L_x_4:
[--C-:B------:R-:W-:Y:S01]  /*06c0*/  SHF.R.S32.HI R11, RZ, 0x1f, R21.reuse ;  /* 0x0000001fff0b7819 */ /* 0x100fe20000011415 */
[----:B------:R-:W-:Y:S02]  /*06d0*/  IMAD R26, R25, UR8, RZ ;  /* 0x00000008191a7c24 */ /* 0x000fe4000f8e02ff */
[----:B------:R-:W-:Y:S02]  /*06e0*/  IMAD.MOV.U32 R10, RZ, RZ, R21 ;  /* 0x000000ffff0a7224 */ /* 0x000fe400078e0015 */
[C---:B------:R-:W-:Y:S02]  /*06f0*/  IMAD R26, R3.reuse, UR9, R26 ;  /* 0x00000009031a7c24 */ /* 0x040fe4000f8e021a */
[----:B------:R-:W-:-:S04]  /*0700*/  IMAD.WIDE.U32 R14, R3, UR8, R10 ;  /* 0x00000008030e7c25 */ /* 0x000fc8000f8e000a */
[----:B-1----:R-:W-:Y:S01]  /*0710*/  IMAD.IADD R13, R26, 0x1, R15 ;  /* 0x000000011a0d7824 */ /* 0x002fe200078e020f */
[----:B------:R-:W-:-:S04]  /*0720*/  LEA R12, P0, R14, UR14, 0x3 ;  /* 0x0000000e0e0c7c11 */ /* 0x000fc8000f8018ff */
[----:B------:R-:W-:-:S06]  /*0730*/  LEA.HI.X R13, R14, UR15, R13, 0x3, P0 ;  /* 0x0000000f0e0d7c11 */ /* 0x000fcc00080f1c0d */
[----:B------:R-:W2:Y:S01]  /*0740*/  LDG.E.64.CONSTANT R12, desc[UR6][R12.64] ;  /* 0x000000060c0c7981 */ /* 0x000ea2000c1e9b00 */
[----:B------:R-:W-:Y:S02]  /*0750*/  IMAD R14, R25, UR10, RZ ;  /* 0x0000000a190e7c24 */ /* 0x000fe4000f8e02ff */
[----:B------:R-:W-:Y:S02]  /*0760*/  IMAD.IADD R20, R0, 0x1, R21 ;  /* 0x0000000100147824 */ /* 0x000fe400078e0215 */
[C---:B------:R-:W-:Y:S02]  /*0770*/  IMAD R27, R3.reuse, UR11, R14 ;  /* 0x0000000b031b7c24 */ /* 0x040fe4000f8e020e */
[----:B------:R-:W-:Y:S01]  /*0780*/  IMAD.WIDE.U32 R14, R3, UR10, R10 ;  /* 0x0000000a030e7c25 */ /* 0x000fe2000f8e000a */
[----:B------:R-:W-:-:S03]  /*0790*/  SHF.R.S32.HI R21, RZ, 0x1f, R20 ;  /* 0x0000001fff157819 */ /* 0x000fc60000011414 */
[--C-:B0-----:R-:W-:Y:S01]  /*07a0*/  IMAD.IADD R18, R0, 0x1, R20.reuse ;  /* 0x0000000100127824 */ /* 0x101fe200078e0214 */
[----:B------:R-:W-:Y:S01]  /*07b0*/  IADD3 R11, PT, PT, R27, R15, RZ ;  /* 0x0000000f1b0b7210 */ /* 0x000fe20007ffe0ff */
[C---:B------:R-:W-:Y:S01]  /*07c0*/  IMAD.WIDE.U32 R22, R3.reuse, UR8, R20 ;  /* 0x0000000803167c25 */ /* 0x040fe2000f8e0014 */
[C---:B------:R-:W-:Y:S02]  /*07d0*/  LEA R10, P0, R14.reuse, UR12, 0x3 ;  /* 0x0000000c0e0a7c11 */ /* 0x040fe4000f8018ff */
[----:B------:R-:W-:Y:S01]  /*07e0*/  SHF.R.S32.HI R19, RZ, 0x1f, R18 ;  /* 0x0000001fff137819 */ /* 0x000fe20000011412 */
[----:B------:R-:W-:Y:S01]  /*07f0*/  IMAD.WIDE.U32 R20, R3, UR10, R20 ;  /* 0x0000000a03147c25 */ /* 0x000fe2000f8e0014 */
[----:B------:R-:W-:-:S03]  /*0800*/  LEA.HI.X R11, R14, UR13, R11, 0x3, P0 ;  /* 0x0000000d0e0b7c11 */ /* 0x000fc600080f1c0b */
[----:B------:R-:W-:Y:S01]  /*0810*/  IMAD.WIDE.U32 R16, R3, UR8, R18 ;  /* 0x0000000803107c25 */ /* 0x000fe2000f8e0012 */
[----:B------:R-:W-:-:S03]  /*0820*/  LEA R14, P1, R20, UR12, 0x3 ;  /* 0x0000000c140e7c11 */ /* 0x000fc6000f8218ff */
[C---:B------:R-:W-:Y:S01]  /*0830*/  IMAD.IADD R17, R26.reuse, 0x1, R17 ;  /* 0x000000011a117824 */ /* 0x040fe200078e0211 */
[----:B--2---:R0:W-:Y:S02]  /*0840*/  STG.E.64 desc[UR6][R10.64], R12 ;  /* 0x0000000c0a007986 */ /* 0x0041e4000c101b06 */
[----:B0-----:R-:W-:Y:S01]  /*0850*/  IMAD.IADD R13, R26, 0x1, R23 ;  /* 0x000000011a0d7824 */ /* 0x001fe200078e0217 */
[----:B------:R-:W-:Y:S01]  /*0860*/  LEA R12, P0, R22, UR14, 0x3 ;  /* 0x0000000e160c7c11 */ /* 0x000fe2000f8018ff */
[--C-:B------:R-:W-:Y:S01]  /*0870*/  IMAD.IADD R10, R0, 0x1, R18.reuse ;  /* 0x00000001000a7824 */ /* 0x100fe200078e0212 */
[----:B------:R-:W-:Y:S01]  /*0880*/  IADD3 R11, PT, PT, R27, R21, RZ ;  /* 0x000000151b0b7210 */ /* 0x000fe20007ffe0ff */
[----:B------:R-:W-:Y:S01]  /*0890*/  IMAD.WIDE.U32 R18, R3, UR10, R18 ;  /* 0x0000000a03127c25 */ /* 0x000fe2000f8e0012 */
[----:B------:R-:W-:Y:S02]  /*08a0*/  LEA.HI.X R13, R22, UR15, R13, 0x3, P0 ;  /* 0x0000000f160d7c11 */ /* 0x000fe400080f1c0d */
[----:B------:R-:W-:Y:S01]  /*08b0*/  LEA.HI.X R15, R20, UR13, R11, 0x3, P1 ;  /* 0x0000000d140f7c11 */ /* 0x000fe200088f1c0b */
[----:B------:R-:W-:Y:S01]  /*08c0*/  IMAD.IADD R19, R27, 0x1, R19 ;  /* 0x000000011b137824 */ /* 0x000fe200078e0213 */
[----:B------:R-:W-:-:S02]  /*08d0*/  SHF.R.S32.HI R11, RZ, 0x1f, R10 ;  /* 0x0000001fff0b7819 */ /* 0x000fc4000001140a */
[----:B------:R-:W-:Y:S01]  /*08e0*/  LEA R20, P0, R16, UR14, 0x3 ;  /* 0x0000000e10147c11 */ /* 0x000fe2000f8018ff */
[----:B------:R-:W2:Y:S01]  /*08f0*/  LDG.E.64.CONSTANT R12, desc[UR6][R12.64] ;  /* 0x000000060c0c7981 */ /* 0x000ea2000c1e9b00 */
[----:B------:R-:W-:Y:S02]  /*0900*/  LEA R22, P1, R18, UR12, 0x3 ;  /* 0x0000000c12167c11 */ /* 0x000fe4000f8218ff */
[----:B------:R-:W-:Y:S01]  /*0910*/  LEA.HI.X R21, R16, UR15, R17, 0x3, P0 ;  /* 0x0000000f10157c11 */ /* 0x000fe200080f1c11 */
[----:B------:R-:W-:Y:S01]  /*0920*/  IMAD.WIDE.U32 R16, R3, UR8, R10 ;  /* 0x0000000803107c25 */ /* 0x000fe2000f8e000a */
[----:B------:R-:W-:-:S03]  /*0930*/  LEA.HI.X R23, R18, UR13, R19, 0x3, P1 ;  /* 0x0000000d12177c11 */ /* 0x000fc600088f1c13 */
[----:B------:R-:W-:Y:S01]  /*0940*/  IMAD.IADD R17, R26, 0x1, R17 ;  /* 0x000000011a117824 */ /* 0x000fe200078e0211 */
[C---:B------:R-:W-:Y:S01]  /*0950*/  LEA R18, P0, R16.reuse, UR14, 0x3 ;  /* 0x0000000e10127c11 */ /* 0x040fe2000f8018ff */
[----:B------:R-:W3:Y:S03]  /*0960*/  LDG.E.64.CONSTANT R20, desc[UR6][R20.64] ;  /* 0x0000000614147981 */ /* 0x000ee6000c1e9b00 */
[----:B------:R-:W-:-:S06]  /*0970*/  LEA.HI.X R19, R16, UR15, R17, 0x3, P0 ;  /* 0x0000000f10137c11 */ /* 0x000fcc00080f1c11 */
[----:B------:R-:W4:Y:S01]  /*0980*/  LDG.E.64.CONSTANT R18, desc[UR6][R18.64] ;  /* 0x0000000612127981 */ /* 0x000f22000c1e9b00 */
[----:B------:R-:W-:-:S05]  /*0990*/  IMAD.WIDE.U32 R16, R3, UR10, R10 ;  /* 0x0000000a03107c25 */ /* 0x000fca000f8e000a */
[----:B------:R-:W-:Y:S02]  /*09a0*/  IADD3 R27, PT, PT, R27, R17, RZ ;  /* 0x000000111b1b7210 */ /* 0x000fe40007ffe0ff */
[----:B------:R-:W-:-:S04]  /*09b0*/  LEA R26, P0, R16, UR12, 0x3 ;  /* 0x0000000c101a7c11 */ /* 0x000fc8000f8018ff */
[----:B------:R-:W-:Y:S01]  /*09c0*/  LEA.HI.X R27, R16, UR13, R27, 0x3, P0 ;  /* 0x0000000d101b7c11 */ /* 0x000fe200080f1c1b */
[----:B--2---:R-:W-:Y:S04]  /*09d0*/  STG.E.64 desc[UR6][R14.64], R12 ;  /* 0x0000000c0e007986 */ /* 0x004fe8000c101b06 */
[----:B---3--:R0:W-:Y:S04]  /*09e0*/  STG.E.64 desc[UR6][R22.64], R20 ;  /* 0x0000001416007986 */ /* 0x0081e8000c101b06 */
[----:B----4-:R2:W-:Y:S01]  /*09f0*/  STG.E.64 desc[UR6][R26.64], R18 ;  /* 0x000000121a007986 */ /* 0x0105e2000c101b06 */
[----:B0-----:R-:W-:-:S05]  /*0a00*/  IMAD.IADD R21, R0, 0x1, R10 ;  /* 0x0000000100157824 */ /* 0x001fca00078e020a */
[----:B------:R-:W-:-:S13]  /*0a10*/  ISETP.GE.AND P0, PT, R21, R24, PT ;  /* 0x000000181500720c */ /* 0x000fda0003f06270 */
[----:B--2---:R-:W-:Y:S05]  /*0a20*/  @!P0 BRA `(.L_x_4) ;  /* 0xfffffffc00248947 */ /* 0x004fea000383ffff */
.L_x_1:
[----:B------:R-:W-:Y:S05]  /*0a30*/  BSYNC.RECONVERGENT B0 ;  /* 0x0000000000007941 */ /* 0x000fea0003800200 */
.L_x_0:
[----:B------:R-:W2:Y:S01]  /*0a40*/  LDCU UR4, c[0x0][0x390] ;  /* 0x00007200ff0477ac */ /* 0x000ea20008000800 */
[----:B------:R-:W-:-:S05]  /*0a50*/  IMAD.IADD R3, R4, 0x1, R3 ;  /* 0x0000000104037824 */ /* 0x000fca00078e0203 */
[----:B--2---:R-:W-:-:S13]  /*0a60*/  ISETP.GE.AND P0, PT, R3, UR4, PT ;  /* 0x0000000403007c0c */ /* 0x004fda000bf06270 */
[----:B------:R-:W-:Y:S05]  /*0a70*/  @!P0 BRA `(.L_x_5) ;  /* 0xfffffff800208947 */ /* 0x000fea000383ffff */
[----:B------:R-:W-:Y:S05]  /*0a80*/  EXIT ;  /* 0x000000000000794d */ /* 0x000fea0003800000 */
.L_x_6:
[----:B------:R-:W-:-:S00]  /*0a90*/  BRA `(.L_x_6) ;  /* 0xfffffffc00fc7947 */ /* 0x000fc0000383ffff */
[----:B------:R-:W-:-:S00]  /*0aa0*/  NOP ;  /* 0x0000000000007918 */ /* 0x000fc00000000000 */
        /* <DEDUP_REMOVED lines=13> */
.L_x_28:


//--------------------- .text._Z15memcpy2D_kernelIiEvPT_PKS0_iill --------------------------
	.section	.text._Z15memcpy2D_kernelIiEvPT_PKS0_iill,"ax",@progbits
	.align	128
.text._Z15memcpy2D_kernelIiEvPT_PKS0_iill:
        .type           _Z15memcpy2D_kernelIiEvPT_PKS0_iill,@function
        .size           _Z15memcpy2D_kernelIiEvPT_PKS0_iill,(.L_x_29 - _Z15memcpy2D_kernelIiEvPT_PKS0_iill)
        .other          _Z15memcpy2D_kernelIiEvPT_PKS0_iill,@"STO_CUDA_ENTRY STV_DEFAULT"
_Z15memcpy2D_kernelIiEvPT_PKS0_iill:
        /* <DEDUP_REMOVED lines=47> */
[----:B------:R-:W-:Y:S02]  /*02f0*/  IADD3 R2, PT, PT, R7, R2, RZ ;  /* 0x0000000207027210 */ /* 0x000fe40007ffe0ff */
[----:B--234-:R-:W-:-:S07]  /*0300*/  SHF.R.S32.HI R7, RZ, 0x1f, R6 ;  /* 0x0000001fff077819 */ /* 0x01cfce0000011406 */
.L_x_12:
[----:B0-----:R-:W0:Y:S01]  /*0310*/  LDC R25, c[0x0][0x394] ;  /* 0x0000e500ff197b82 */ /* 0x001e220000000800 */
[----:B------:R-:W-:Y:S01]  /*0320*/  BSSY.RECONVERGENT B0, `(.L_x_7) ;  /* 0x0000071000007945 */ /* 0x000fe20003800200 */
[----:B0-----:R-:W-:-:S13]  /*0330*/  ISETP.GE.AND P0, PT, R10, R25, PT ;  /* 0x000000190a00720c */ /* 0x001fda0003f06270 */
[----:B-12---:R-:W-:Y:S05]  /*0340*/  @P0 BRA `(.L_x_8) ;  /* 0x0000000400b80947 */ /* 0x006fea0003800000 */
        /* <DEDUP_REMOVED lines=17> */
[----:B------:R-:W0:Y:S03]  /*0460*/  LDC.64 R12, c[0x0][0x398] ;  /* 0x0000e600ff0c7b82 */ /* 0x000e260000000a00 */
[----:B------:R1:W3:Y:S01]  /*0470*/  LDG.E.CONSTANT R24, desc[UR6][R28.64] ;  /* 0x000000061c187981 */ /* 0x0002e2000c1e9900 */
[----:B------:R-:W-:Y:S02]  /*0480*/  IMAD.MOV.U32 R23, RZ, RZ, R8 ;  /* 0x000000ffff177224 */ /* 0x000fe400078e0008 */
[-C--:B0-----:R-:W-:Y:S02]  /*0490*/  IMAD R20, R27, R12.reuse, RZ ;  /* 0x0000000c1b147224 */ /* 0x081fe400078e02ff */
[----:B-1----:R-:W-:-:S04]  /*04a0*/  IMAD.WIDE.U32 R28, R3, R12, R10 ;  /* 0x0000000c031c7225 */ /* 0x002fc800078e000a */
[----:B------:R-:W-:Y:S01]  /*04b0*/  IMAD R13, R3, R13, R20 ;  /* 0x0000000d030d7224 */ /* 0x000fe200078e0214 */
[----:B--2---:R-:W-:-:S03]  /*04c0*/  LEA R20, P1, R28, R14, 0x2 ;  /* 0x0000000e1c147211 */ /* 0x004fc600078210ff */
[----:B------:R-:W-:-:S05]  /*04d0*/  IMAD.IADD R21, R29, 0x1, R13 ;  /* 0x000000011d157824 */ /* 0x000fca00078e020d */
[----:B------:R-:W-:Y:S02]  /*04e0*/  LEA.HI.X R21, R28, R15, R21, 0x2, P1 ;  /* 0x0000000f1c157211 */ /* 0x000fe400008f1415 */
[----:B------:R-:W-:-:S03]  /*04f0*/  ISETP.NE.AND P1, PT, R22, RZ, PT ;  /* 0x000000ff1600720c */ /* 0x000fc60003f25270 */
[----:B---3--:R0:W-:Y:S10]  /*0500*/  STG.E desc[UR6][R20.64], R24 ;  /* 0x0000001814007986 */ /* 0x0081f4000c101906 */
[----:B------:R-:W-:Y:S05]  /*0510*/  @!P1 BRA `(.L_x_10) ;  /* 0x0000000000609947 */ /* 0x000fea0003800000 */
[--C-:B------:R-:W-:Y:S02]  /*0520*/  SHF.R.S32.HI R9, RZ, 0x1f, R8.reuse ;  /* 0x0000001fff097819 */ /* 0x100fe40000011408 */
[----:B------:R-:W-:Y:S01]  /*0530*/  ISETP.NE.AND P1, PT, R22, 0x1, PT ;  /* 0x000000011600780c */ /* 0x000fe20003f25270 */
[----:B0-----:R-:W-:-:S04]  /*0540*/  IMAD.WIDE.U32 R20, R3, R18, R8 ;  /* 0x0000001203147225 */ /* 0x001fc800078e0008 */
[----:B------:R-:W-:Y:S01]  /*0550*/  IMAD.IADD R21, R19, 0x1, R21 ;  /* 0x0000000113157824 */ /* 0x000fe200078e0215 */
[----:B------:R-:W-:Y:S01]  /*0560*/  LEA R28, P2, R20, R16, 0x2 ;  /* 0x00000010141c7211 */ /* 0x000fe200078410ff */
[----:B------:R-:W-:-:S03]  /*0570*/  IMAD.WIDE.U32 R22, R3, R12, R8 ;  /* 0x0000000c03167225 */ /* 0x000fc600078e0008 */
[----:B------:R-:W-:Y:S02]  /*0580*/  LEA.HI.X R29, R20, R17, R21, 0x2, P2 ;  /* 0x00000011141d7211 */ /* 0x000fe400010f1415 */
[----:B------:R-:W-:Y:S02]  /*0590*/  IADD3 R21, PT, PT, R13, R23, RZ ;  /* 0x000000170d157210 */ /* 0x000fe40007ffe0ff */
[C---:B------:R-:W-:Y:S02]  /*05a0*/  LEA R20, P2, R22.reuse, R14, 0x2 ;  /* 0x0000000e16147211 */ /* 0x040fe400078410ff */
[----:B------:R-:W2:Y:S02]  /*05b0*/  LDG.E.CONSTANT R29, desc[UR6][R28.64] ;  /* 0x000000061c1d7981 */ /* 0x000ea4000c1e9900 */
[----:B------:R-:W-:Y:S01]  /*05c0*/  LEA.HI.X R21, R22, R15, R21, 0x2, P2 ;  /* 0x0000000f16157211 */ /* 0x000fe200010f1415 */
[----:B------:R-:W-:-:S04]  /*05d0*/  @P1 IMAD.WIDE.U32 R22, R3, R18, R6 ;  /* 0x0000001203161225 */ /* 0x000fc800078e0006 */
[----:B------:R-:W-:Y:S01]  /*05e0*/  @P1 IMAD.IADD R19, R19, 0x1, R23 ;  /* 0x0000000113131824 */ /* 0x000fe200078e0217 */
[----:B------:R-:W-:-:S04]  /*05f0*/  @P1 LEA R16, P2, R22, R16, 0x2 ;  /* 0x0000001016101211 */ /* 0x000fc800078410ff */
[----:B------:R-:W-:-:S06]  /*0600*/  @P1 LEA.HI.X R17, R22, R17, R19, 0x2, P2 ;  /* 0x0000001116111211 */ /* 0x000fcc00010f1413 */
[----:B------:R-:W3:Y:S01]  /*0610*/  @P1 LDG.E.CONSTANT R17, desc[UR6][R16.64] ;  /* 0x0000000610111981 */ /* 0x000ee2000c1e9900 */
[----:B------:R-:W-:-:S04]  /*0620*/  @P1 IMAD.WIDE.U32 R18, R3, R12, R6 ;  /* 0x0000000c03121225 */ /* 0x000fc800078e0006 */
[----:B------:R-:W-:Y:S01]  /*0630*/  @P1 IMAD.IADD R13, R13, 0x1, R19 ;  /* 0x000000010d0d1824 */ /* 0x000fe200078e0213 */
[----:B------:R-:W-:-:S04]  /*0640*/  @P1 LEA R14, P2, R18, R14, 0x2 ;  /* 0x0000000e120e1211 */ /* 0x000fc800078410ff */
[----:B------:R-:W-:Y:S01]  /*0650*/  @P1 LEA.HI.X R15, R18, R15, R13, 0x2, P2 ;  /* 0x0000000f120f1211 */ /* 0x000fe200010f140d */
[----:B------:R-:W-:Y:S01]  /*0660*/  IMAD.MOV.U32 R23, RZ, RZ, R6 ;  /* 0x000000ffff177224 */ /* 0x000fe200078e0006 */
[----:B------:R-:W-:Y:S01]  /*0670*/  @P1 MOV R23, R5 ;  /* 0x0000000500171202 */ /* 0x000fe20000000f00 */
[----:B--2---:R1:W-:Y:S04]  /*0680*/  STG.E desc[UR6][R20.64], R29 ;  /* 0x0000001d14007986 */ /* 0x0043e8000c101906 */
[----:B---3--:R1:W-:Y:S02]  /*0690*/  @P1 STG.E desc[UR6][R14.64], R17 ;  /* 0x000000110e001986 */ /* 0x0083e4000c101906 */
.L_x_10:
[----:B------:R-:W-:Y:S05]  /*06a0*/  BSYNC.RECONVERGENT B1 ;  /* 0x0000000000017941 */ /* 0x000fea0003800200 */
.L_x_9:
[----:B------:R-:W-:Y:S05]  /*06b0*/  @!P0 BRA `(.L_x_8) ;  /* 0x0000000000dc8947 */ /* 0x000fea0003800000 */
.L_x_11:
[--C-:B------:R-:W-:Y:S01]  /*06c0*/  SHF.R.S32.HI R13, RZ, 0x1f, R23.reuse ;  /* 0x0000001fff0d7819 */ /* 0x100fe20000011417 */
[----:B0-2---:R-:W-:Y:S02]  /*06d0*/  IMAD R24, R27, UR8, RZ ;  /* 0x000000081b187c24 */ /* 0x005fe4000f8e02ff */
[----:B------:R-:W-:Y:S02]  /*06e0*/  IMAD.MOV.U32 R12, RZ, RZ, R23 ;  /* 0x000000ffff0c7224 */ /* 0x000fe400078e0017 */
[C---:B------:R-:W-:Y:S02]  /*06f0*/  IMAD R24, R3.reuse, UR9, R24 ;  /* 0x0000000903187c24 */ /* 0x040fe4000f8e0218 */
[----:B-1----:R-:W-:-:S04]  /*0700*/  IMAD.WIDE.U32 R14, R3, UR8, R12 ;  /* 0x00000008030e7c25 */ /* 0x002fc8000f8e000c */
[----:B------:R-:W-:Y:S01]  /*0710*/  IMAD.IADD R15, R24, 0x1, R15 ;  /* 0x00000001180f7824 */ /* 0x000fe200078e020f */
[----:B------:R-:W-:-:S04]  /*0720*/  LEA R20, P0, R14, UR14, 0x2 ;  /* 0x0000000e0e147c11 */ /* 0x000fc8000f8010ff */
[----:B------:R-:W-:-:S05]  /*0730*/  LEA.HI.X R21, R14, UR15, R15, 0x2, P0 ;  /* 0x0000000f0e157c11 */ /* 0x000fca00080f140f */
[----:B------:R-:W2:Y:S01]  /*0740*/  LDG.E.CONSTANT R26, desc[UR6][R20.64] ;  /* 0x00000006141a7981 */ /* 0x000ea2000c1e9900 */
[----:B------:R-:W-:Y:S02]  /*0750*/  IMAD R14, R27, UR10, RZ ;  /* 0x0000000a1b0e7c24 */ /* 0x000fe4000f8e02ff */
[----:B------:R-:W-:Y:S02]  /*0760*/  IMAD.IADD R18, R0, 0x1, R23 ;  /* 0x0000000100127824 */ /* 0x000fe400078e0217 */
[C---:B------:R-:W-:Y:S02]  /*0770*/  IMAD R29, R3.reuse, UR11, R14 ;  /* 0x0000000b031d7c24 */ /* 0x040fe4000f8e020e */
[----:B------:R-:W-:Y:S01]  /*0780*/  IMAD.WIDE.U32 R12, R3, UR10, R12 ;  /* 0x0000000a030c7c25 */ /* 0x000fe2000f8e000c */
[----:B------:R-:W-:-:S03]  /*0790*/  SHF.R.S32.HI R19, RZ, 0x1f, R18 ;  /* 0x0000001fff137819 */ /* 0x000fc60000011412 */
[--C-:B------:R-:W-:Y:S01]  /*07a0*/  IMAD.IADD R22, R0, 0x1, R18.reuse ;  /* 0x0000000100167824 */ /* 0x100fe200078e0212 */
[----:B------:R-:W-:Y:S01]  /*07b0*/  IADD3 R13, PT, PT, R29, R13, RZ ;  /* 0x0000000d1d0d7210 */ /* 0x000fe20007ffe0ff */
[C---:B------:R-:W-:Y:S01]  /*07c0*/  IMAD.WIDE.U32 R14, R3.reuse, UR8, R18 ;  /* 0x00000008030e7c25 */ /* 0x040fe2000f8e0012 */
[C---:B------:R-:W-:Y:S02]  /*07d0*/  LEA R16, P0, R12.reuse, UR12, 0x2 ;  /* 0x0000000c0c107c11 */ /* 0x040fe4000f8010ff */
[----:B------:R-:W-:Y:S01]  /*07e0*/  SHF.R.S32.HI R23, RZ, 0x1f, R22 ;  /* 0x0000001fff177819 */ /* 0x000fe20000011416 */
[----:B------:R-:W-:Y:S01]  /*07f0*/  IMAD.WIDE.U32 R18, R3, UR10, R18 ;  /* 0x0000000a03127c25 */ /* 0x000fe2000f8e0012 */
[----:B------:R-:W-:Y:S02]  /*0800*/  LEA.HI.X R17, R12, UR13, R13, 0x2, P0 ;  /* 0x0000000d0c117c11 */ /* 0x000fe400080f140d */
[----:B------:R-:W-:Y:S01]  /*0810*/  LEA R12, P0, R14, UR14, 0x2 ;  /* 0x0000000e0e0c7c11 */ /* 0x000fe2000f8010ff */
[----:B------:R-:W-:-:S02]  /*0820*/  IMAD.IADD R13, R24, 0x1, R15 ;  /* 0x00000001180d7824 */ /* 0x000fc400078e020f */
[----:B------:R-:W-:-:S03]  /*0830*/  IMAD.IADD R15, R29, 0x1, R19 ;  /* 0x000000011d0f7824 */ /* 0x000fc600078e0213 */
[----:B------:R-:W-:Y:S02]  /*0840*/  LEA.HI.X R13, R14, UR15, R13, 0x2, P0 ;  /* 0x0000000f0e0d7c11 */ /* 0x000fe400080f140d */
[----:B------:R-:W-:-:S04]  /*0850*/  LEA R14, P0, R18, UR12, 0x2 ;  /* 0x0000000c120e7c11 */ /* 0x000fc8000f8010ff */
[----:B------:R-:W-:Y:S02]  /*0860*/  LEA.HI.X R15, R18, UR13, R15, 0x2, P0 ;  /* 0x0000000d120f7c11 */ /* 0x000fe400080f140f */
[----:B------:R-:W-:-:S04]  /*0870*/  IADD3 R18, PT, PT, R0, R22, RZ ;  /* 0x0000001600127210 */ /* 0x000fc80007ffe0ff */
[----:B------:R-:W-:Y:S01]  /*0880*/  SHF.R.S32.HI R19, RZ, 0x1f, R18 ;  /* 0x0000001fff137819 */ /* 0x000fe20000011412 */
[----:B--2---:R0:W-:Y:S02]  /*0890*/  STG.E desc[UR6][R16.64], R26 ;  /* 0x0000001a10007986 */ /* 0x0041e4000c101906 */
[C---:B0-----:R-:W-:Y:S02]  /*08a0*/  IMAD.WIDE.U32 R16, R3.reuse, UR8, R22 ;  /* 0x0000000803107c25 */ /* 0x041fe4000f8e0016 */
[----:B------:R0:W2:Y:S02]  /*08b0*/  LDG.E.CONSTANT R26, desc[UR6][R12.64] ;  /* 0x000000060c1a7981 */ /* 0x0000a4000c1e9900 */
[----:B------:R-:W-:Y:S01]  /*08c0*/  IMAD.IADD R17, R24, 0x1, R17 ;  /* 0x0000000118117824 */ /* 0x000fe200078e0211 */
[----:B------:R-:W-:Y:S01]  /*08d0*/  LEA R20, P0, R16, UR14, 0x2 ;  /* 0x0000000e10147c11 */ /* 0x000fe2000f8010ff */
[----:B------:R-:W-:-:S03]  /*08e0*/  IMAD.WIDE.U32 R22, R3, UR10, R22 ;  /* 0x0000000a03167c25 */ /* 0x000fc6000f8e0016 */
[----:B------:R-:W-:Y:S01]  /*08f0*/  LEA.HI.X R21, R16, UR15, R17, 0x2, P0 ;  /* 0x0000000f10157c11 */ /* 0x000fe200080f1411 */
[----:B------:R-:W-:Y:S01]  /*0900*/  IMAD.IADD R17, R29, 0x1, R23 ;  /* 0x000000011d117824 */ /* 0x000fe200078e0217 */
[----:B------:R-:W-:-:S04]  /*0910*/  LEA R16, P0, R22, UR12, 0x2 ;  /* 0x0000000c16107c11 */ /* 0x000fc8000f8010ff */
[----:B------:R-:W-:Y:S01]  /*0920*/  LEA.HI.X R17, R22, UR13, R17, 0x2, P0 ;  /* 0x0000000d16117c11 */ /* 0x000fe200080f1411 */
[----:B------:R-:W-:Y:S01]  /*0930*/  IMAD.WIDE.U32 R22, R3, UR8, R18 ;  /* 0x0000000803167c25 */ /* 0x000fe2000f8e0012 */
[----:B------:R-:W3:Y:S03]  /*0940*/  LDG.E.CONSTANT R21, desc[UR6][R20.64] ;  /* 0x0000000614157981 */ /* 0x000ee6000c1e9900 */
[----:B------:R-:W-:Y:S01]  /*0950*/  IMAD.IADD R23, R24, 0x1, R23 ;  /* 0x0000000118177824 */ /* 0x000fe200078e0217 */
[----:B0-----:R-:W-:-:S04]  /*0960*/  LEA R12, P0, R22, UR14, 0x2 ;  /* 0x0000000e160c7c11 */ /* 0x001fc8000f8010ff */
[----:B------:R-:W-:-:S05]  /*0970*/  LEA.HI.X R13, R22, UR15, R23, 0x2, P0 ;  /* 0x0000000f160d7c11 */ /* 0x000fca00080f1417 */
[----:B------:R-:W4:Y:S01]  /*0980*/  LDG.E.CONSTANT R24, desc[UR6][R12.64] ;  /* 0x000000060c187981 */ /* 0x000f22000c1e9900 */
[----:B------:R-:W-:-:S05]  /*0990*/  IMAD.WIDE.U32 R22, R3, UR10, R18 ;  /* 0x0000000a03167c25 */ /* 0x000fca000f8e0012 */
[----:B------:R-:W-:Y:S02]  /*09a0*/  IADD3 R29, PT, PT, R29, R23, RZ ;  /* 0x000000171d1d7210 */ /* 0x000fe40007ffe0ff */
[----:B------:R-:W-:-:S04]  /*09b0*/  LEA R28, P0, R22, UR12, 0x2 ;  /* 0x0000000c161c7c11 */ /* 0x000fc8000f8010ff */
[----:B------:R-:W-:Y:S01]  /*09c0*/  LEA.HI.X R29, R22, UR13, R29, 0x2, P0 ;  /* 0x0000000d161d7c11 */ /* 0x000fe200080f141d */
[----:B------:R-:W-:-:S05]  /*09d0*/  IMAD.IADD R23, R0, 0x1, R18 ;  /* 0x0000000100177824 */ /* 0x000fca00078e0212 */
[----:B------:R-:W-:Y:S01]  /*09e0*/  ISETP.GE.AND P0, PT, R23, R25, PT ;  /* 0x000000191700720c */ /* 0x000fe20003f06270 */
[----:B--2---:R2:W-:Y:S04]  /*09f0*/  STG.E desc[UR6][R14.64], R26 ;  /* 0x0000001a0e007986 */ /* 0x0045e8000c101906 */
[----:B---3--:R2:W-:Y:S04]  /*0a00*/  STG.E desc[UR6][R16.64], R21 ;  /* 0x0000001510007986 */ /* 0x0085e8000c101906 */
[----:B----4-:R2:W-:Y:S04]  /*0a10*/  STG.E desc[UR6][R28.64], R24 ;  /* 0x000000181c007986 */ /* 0x0105e8000c101906 */
[----:B------:R-:W-:Y:S05]  /*0a20*/  @!P0 BRA `(.L_x_11) ;  /* 0xfffffffc00248947 */ /* 0x000fea000383ffff */
.L_x_8:
[----:B------:R-:W-:Y:S05]  /*0a30*/  BSYNC.RECONVERGENT B0 ;  /* 0x0000000000007941 */ /* 0x000fea0003800200 */
.L_x_7:
[----:B------:R-:W3:Y:S01]  /*0a40*/  LDCU UR4, c[0x0][0x390] ;  /* 0x00007200ff0477ac */ /* 0x000ee20008000800 */
[----:B------:R-:W-:-:S05]  /*0a50*/  IMAD.IADD R3, R4, 0x1, R3 ;  /* 0x0000000104037824 */ /* 0x000fca00078e0203 */
[----:B---3--:R-:W-:-:S13]  /*0a60*/  ISETP.GE.AND P0, PT, R3, UR4, PT ;  /* 0x0000000403007c0c */ /* 0x008fda000bf06270 */
[----:B------:R-:W-:Y:S05]  /*0a70*/  @!P0 BRA `(.L_x_12) ;  /* 0xfffffff800248947 */ /* 0x000fea000383ffff */
[----:B------:R-:W-:Y:S05]  /*0a80*/  EXIT ;  /* 0x000000000000794d */ /* 0x000fea0003800000 */
.L_x_13:
        /* <DEDUP_REMOVED lines=15> */
.L_x_29:


//--------------------- .text._Z15memcpy2D_kernelIsEvPT_PKS0_iill --------------------------
	.section	.text._Z15memcpy2D_kernelIsEvPT_PKS0_iill,"ax",@progbits
	.align	128
.text._Z15memcpy2D_kernelIsEvPT_PKS0_iill:
        .type           _Z15memcpy2D_kernelIsEvPT_PKS0_iill,@function
        .size           _Z15memcpy2D_kernelIsEvPT_PKS0_iill,(.L_x_30 - _Z15memcpy2D_kernelIsEvPT_PKS0_iill)
        .other          _Z15memcpy2D_kernelIsEvPT_PKS0_iill,@"STO_CUDA_ENTRY STV_DEFAULT"
_Z15memcpy2D_kernelIsEvPT_PKS0_iill:
        /* <DEDUP_REMOVED lines=49> */
.L_x_19:
        /* <DEDUP_REMOVED lines=22> */
[----:B------:R1:W3:Y:S01]  /*0470*/  LDG.E.U16.CONSTANT R24, desc[UR6][R28.64] ;  /* 0x000000061c187981 */ /* 0x0002e2000c1e9500 */
        /* <DEDUP_REMOVED lines=8> */
[----:B---3--:R0:W-:Y:S10]  /*0500*/  STG.E.U16 desc[UR6][R20.64], R24 ;  /* 0x0000001814007986 */ /* 0x0081f4000c101506 */
        /* <DEDUP_REMOVED lines=10> */
[----:B------:R-:W2:Y:S02]  /*05b0*/  LDG.E.U16.CONSTANT R29, desc[UR6][R28.64] ;  /* 0x000000061c1d7981 */ /* 0x000ea4000c1e9500 */
[----:B------:R-:W-:Y:S01]  /*05c0*/  LEA.HI.X R21, R22, R15, R21, 0x1, P2 ;  /* 0x0000000f16157211 */ /* 0x000fe200010f0c15 */
[----:B------:R-:W-:-:S04]  /*05d0*/  @P1 IMAD.WIDE.U32 R22, R3, R18, R6 ;  /* 0x0000001203161225 */ /* 0x000fc800078e0006 */
[----:B------:R-:W-:Y:S01]  /*05e0*/  @P1 IMAD.IADD R19, R19, 0x1, R23 ;  /* 0x0000000113131824 */ /* 0x000fe200078e0217 */
[----:B------:R-:W-:-:S04]  /*05f0*/  @P1 LEA R16, P2, R22, R16, 0x1 ;  /* 0x0000001016101211 */ /* 0x000fc800078408ff */
[----:B------:R-:W-:-:S06]  /*0600*/  @P1 LEA.HI.X R17, R22, R17, R19, 0x1, P2 ;  /* 0x0000001116111211 */ /* 0x000fcc00010f0c13 */
[----:B------:R-:W3:Y:S01]  /*0610*/  @P1 LDG.E.U16.CONSTANT R17, desc[UR6][R16.64] ;  /* 0x0000000610111981 */ /* 0x000ee2000c1e9500 */
[----:B------:R-:W-:-:S04]  /*0620*/  @P1 IMAD.WIDE.U32 R18, R3, R12, R6 ;  /* 0x0000000c03121225 */ /* 0x000fc800078e0006 */
[----:B------:R-:W-:Y:S01]  /*0630*/  @P1 IMAD.IADD R13, R13, 0x1, R19 ;  /* 0x000000010d0d1824 */ /* 0x000fe200078e0213 */
[----:B------:R-:W-:-:S04]  /*0640*/  @P1 LEA R14, P2, R18, R14, 0x1 ;  /* 0x0000000e120e1211 */ /* 0x000fc800078408ff */
[----:B------:R-:W-:Y:S01]  /*0650*/  @P1 LEA.HI.X R15, R18, R15, R13, 0x1, P2 ;  /* 0x0000000f120f1211 */ /* 0x000fe200010f0c0d */
[----:B------:R-:W-:Y:S01]  /*0660*/  IMAD.MOV.U32 R23, RZ, RZ, R6 ;  /* 0x000000ffff177224 */ /* 0x000fe200078e0006 */
[----:B------:R-:W-:Y:S01]  /*0670*/  @P1 MOV R23, R5 ;  /* 0x0000000500171202 */ /* 0x000fe20000000f00 */
[----:B--2---:R1:W-:Y:S04]  /*0680*/  STG.E.U16 desc[UR6][R20.64], R29 ;  /* 0x0000001d14007986 */ /* 0x0043e8000c101506 */
[----:B---3--:R1:W-:Y:S02]  /*0690*/  @P1 STG.E.U16 desc[UR6][R14.64], R17 ;  /* 0x000000110e001986 */ /* 0x0083e4000c101506 */
.L_x_17:
[----:B------:R-:W-:Y:S05]  /*06a0*/  BSYNC.RECONVERGENT B1 ;  /* 0x0000000000017941 */ /* 0x000fea0003800200 */
.L_x_16:
[----:B------:R-:W-:Y:S05]  /*06b0*/  @!P0 BRA `(.L_x_15) ;  /* 0x0000000000dc8947 */ /* 0x000fea0003800000 */
.L_x_18:
        /* <DEDUP_REMOVED lines=8> */
[----:B------:R-:W2:Y:S01]  /*0740*/  LDG.E.U16.CONSTANT R26, desc[UR6][R20.64] ;  /* 0x00000006141a7981 */ /* 0x000ea2000c1e9500 */
        /* <DEDUP_REMOVED lines=20> */
[----:B--2---:R0:W-:Y:S02]  /*0890*/  STG.E.U16 desc[UR6][R16.64], R26 ;  /* 0x0000001a10007986 */ /* 0x0041e4000c101506 */
[C---:B0-----:R-:W-:Y:S02]  /*08a0*/  IMAD.WIDE.U32 R16, R3.reuse, UR8, R22 ;  /* 0x0000000803107c25 */ /* 0x041fe4000f8e0016 */
[----:B------:R0:W2:Y:S02]  /*08b0*/  LDG.E.U16.CONSTANT R26, desc[UR6][R12.64] ;  /* 0x000000060c1a7981 */ /* 0x0000a4000c1e9500 */
        /* <DEDUP_REMOVED lines=8> */
[----:B------:R-:W3:Y:S03]  /*0940*/  LDG.E.U16.CONSTANT R21, desc[UR6][R20.64] ;  /* 0x0000000614157981 */ /* 0x000ee6000c1e9500 */
[----:B------:R-:W-:Y:S01]  /*0950*/  IMAD.IADD R23, R24, 0x1, R23 ;  /* 0x0000000118177824 */ /* 0x000fe200078e0217 */
[----:B0-----:R-:W-:-:S04]  /*0960*/  LEA R12, P0, R22, UR14, 0x1 ;  /* 0x0000000e160c7c11 */ /* 0x001fc8000f8008ff */
[----:B------:R-:W-:-:S05]  /*0970*/  LEA.HI.X R13, R22, UR15, R23, 0x1, P0 ;  /* 0x0000000f160d7c11 */ /* 0x000fca00080f0c17 */
[----:B------:R-:W4:Y:S01]  /*0980*/  LDG.E.U16.CONSTANT R24, desc[UR6][R12.64] ;  /* 0x000000060c187981 */ /* 0x000f22000c1e9500 */
[----:B------:R-:W-:-:S05]  /*0990*/  IMAD.WIDE.U32 R22, R3, UR10, R18 ;  /* 0x0000000a03167c25 */ /* 0x000fca000f8e0012 */
[----:B------:R-:W-:Y:S02]  /*09a0*/  IADD3 R29, PT, PT, R29, R23, RZ ;  /* 0x000000171d1d7210 */ /* 0x000fe40007ffe0ff */
[----:B------:R-:W-:-:S04]  /*09b0*/  LEA R28, P0, R22, UR12, 0x1 ;  /* 0x0000000c161c7c11 */ /* 0x000fc8000f8008ff */
[----:B------:R-:W-:Y:S01]  /*09c0*/  LEA.HI.X R29, R22, UR13, R29, 0x1, P0 ;  /* 0x0000000d161d7c11 */ /* 0x000fe200080f0c1d */
[----:B------:R-:W-:-:S05]  /*09d0*/  IMAD.IADD R23, R0, 0x1, R18 ;  /* 0x0000000100177824 */ /* 0x000fca00078e0212 */
[----:B------:R-:W-:Y:S01]  /*09e0*/  ISETP.GE.AND P0, PT, R23, R25, PT ;  /* 0x000000191700720c */ /* 0x000fe20003f06270 */
[----:B--2---:R2:W-:Y:S04]  /*09f0*/  STG.E.U16 desc[UR6][R14.64], R26 ;  /* 0x0000001a0e007986 */ /* 0x0045e8000c101506 */
[----:B---3--:R2:W-:Y:S04]  /*0a00*/  STG.E.U16 desc[UR6][R16.64], R21 ;  /* 0x0000001510007986 */ /* 0x0085e8000c101506 */
[----:B----4-:R2:W-:Y:S04]  /*0a10*/  STG.E.U16 desc[UR6][R28.64], R24 ;  /* 0x000000181c007986 */ /* 0x0105e8000c101506 */
[----:B------:R-:W-:Y:S05]  /*0a20*/  @!P0 BRA `(.L_x_18) ;  /* 0xfffffffc00248947 */ /* 0x000fea000383ffff */
.L_x_15:
[----:B------:R-:W-:Y:S05]  /*0a30*/  BSYNC.RECONVERGENT B0 ;  /* 0x0000000000007941 */ /* 0x000fea0003800200 */
.L_x_14:
[----:B------:R-:W3:Y:S01]  /*0a40*/  LDCU UR4, c[0x0][0x390] ;  /* 0x00007200ff0477ac */ /* 0x000ee20008000800 */
[----:B------:R-:W-:-:S05]  /*0a50*/  IMAD.IADD R3, R4, 0x1, R3 ;  /* 0x0000000104037824 */ /* 0x000fca00078e0203 */
[----:B---3--:R-:W-:-:S13]  /*0a60*/  ISETP.GE.AND P0, PT, R3, UR4, PT ;  /* 0x0000000403007c0c */ /* 0x008fda000bf06270 */
[----:B------:R-:W-:Y:S05]  /*0a70*/  @!P0 BRA `(.L_x_19) ;  /* 0xfffffff800248947 */ /* 0x000fea000383ffff */
[----:B------:R-:W-:Y:S05]  /*0a80*/  EXIT ;  /* 0x000000000000794d */ /* 0x000fea0003800000 */
.L_x_20:
        /* <DEDUP_REMOVED lines=15> */
.L_x_30:


//--------------------- .text._Z15memcpy2D_kernelIcEvPT_PKS0_iill --------------------------
	.section	.text._Z15memcpy2D_kernelIcEvPT_PKS0_iill,"ax",@progbits
	.align	128
.text._Z15memcpy2D_kernelIcEvPT_PKS0_iill:
        .type           _Z15memcpy2D_kernelIcEvPT_PKS0_iill,@function
        .size           _Z15memcpy2D_kernelIcEvPT_PKS0_iill,(.L_x_31 - _Z15memcpy2D_kernelIcEvPT_PKS0_iill)
        .other          _Z15memcpy2D_kernelIcEvPT_PKS0_iill,@"STO_CUDA_ENTRY STV_DEFAULT"
_Z15memcpy2D_kernelIcEvPT_PKS0_iill:
        /* <DEDUP_REMOVED lines=35> */
[----:B------:R-:W-:Y:S02]  /*0230*/  IMAD.MOV R2, RZ, RZ, -R3 ;  /* 0x000000ffff027224 */ /* 0x000fe400078e0a03 */
[C---:B------:R-:W-:Y:S02]  /*0240*/  IMAD.IADD R12, R0.reuse, 0x1, R10 ;  /* 0x00000001000c7824 */ /* 0x040fe400078e020a */
[----:B------:R-:W-:-:S03]  /*0250*/  IMAD R5, R0, R2, R5 ;  /* 0x0000000200057224 */ /* 0x000fc600078e0205 */
[----:B------:R-:W-:Y:S02]  /*0260*/  SHF.R.S32.HI R13, RZ, 0x1f, R12 ;  /* 0x0000001fff0d7819 */ /* 0x000fe4000001140c */
[----:B------:R-:W-:-:S13]  /*0270*/  ISETP.GE.U32.AND P0, PT, R5, R0, PT ;  /* 0x000000000500720c */ /* 0x000fda0003f06070 */
[----:B------:R-:W-:Y:S02]  /*0280*/  @P0 IMAD.IADD R5, R5, 0x1, -R0 ;  /* 0x0000000105050824 */ /* 0x000fe400078e0a00 */
[----:B------:R-:W-:-:S03]  /*0290*/  @P0 VIADD R3, R3, 0x1 ;  /* 0x0000000103030836 */ /* 0x000fc60000000000 */
[----:B------:R-:W-:Y:S01]  /*02a0*/  ISETP.GE.U32.AND P1, PT, R5, R0, PT ;  /* 0x000000000500720c */ /* 0x000fe20003f26070 */
[----:B------:R-:W-:-:S12]  /*02b0*/  IMAD.IADD R5, R0, 0x1, R12 ;  /* 0x0000000100057824 */ /* 0x000fd800078e020c */
[----:B------:R-:W-:Y:S01]  /*02c0*/  @P1 VIADD R3, R3, 0x1 ;  /* 0x0000000103031836 */ /* 0x000fe20000000000 */
[----:B------:R-:W-:-:S05]  /*02d0*/  @!P2 LOP3.LUT R3, RZ, R0, RZ, 0x33, !PT ;  /* 0x00000000ff03a212 */ /* 0x000fca00078e33ff */
[----:B------:R-:W-:Y:S02]  /*02e0*/  IMAD.IADD R2, R6, 0x1, R3 ;  /* 0x0000000106027824 */ /* 0x000fe400078e0203 */
[----:B------:R-:W-:Y:S02]  /*02f0*/  IMAD.MOV.U32 R3, RZ, RZ, R4 ;  /* 0x000000ffff037224 */ /* 0x000fe400078e0004 */
[----:B-1234-:R-:W-:-:S07]  /*0300*/  IMAD R4, R9, UR4, RZ ;  /* 0x0000000409047c24 */ /* 0x01efce000f8e02ff */
.L_x_26:
[----:B0-----:R-:W0:Y:S01]  /*0310*/  LDC R6, c[0x0][0x394] ;  /* 0x0000e500ff067b82 */ /* 0x001e220000000800 */
[----:B------:R-:W-:Y:S01]  /*0320*/  BSSY.RECONVERGENT B0, `(.L_x_21) ;  /* 0x0000063000007945 */ /* 0x000fe20003800200 */
[----:B0-----:R-:W-:-:S13]  /*0330*/  ISETP.GE.AND P0, PT, R8, R6, PT ;  /* 0x000000060800720c */ /* 0x001fda0003f06270 */
[----:B-1-3--:R-:W-:Y:S05]  /*0340*/  @P0 BRA `(.L_x_22) ;  /* 0x0000000400800947 */ /* 0x00afea0003800000 */
        /* <DEDUP_REMOVED lines=11> */
[-C--:B0-----:R-:W-:Y:S02]  /*0400*/  IMAD R24, R7, R20.reuse, RZ ;  /* 0x0000001407187224 */ /* 0x081fe400078e02ff */
[----:B------:R-:W-:-:S04]  /*0410*/  IMAD.WIDE.U32 R14, R3, R20, R8 ;  /* 0x00000014030e7225 */ /* 0x000fc800078e0008 */
[----:B------:R-:W-:Y:S01]  /*0420*/  IMAD R24, R3, R21, R24 ;  /* 0x0000001503187224 */ /* 0x000fe200078e0218 */
[----:B-1----:R-:W-:-:S04]  /*0430*/  IADD3 R28, P1, PT, R14, R18, RZ ;  /* 0x000000120e1c7210 */ /* 0x002fc80007f3e0ff */
[----:B------:R-:W-:Y:S02]  /*0440*/  IADD3.X R29, PT, PT, R19, R15, R24, P1, !PT ;  /* 0x0000000f131d7210 */ /* 0x000fe40000ffe418 */
[----:B------:R-:W0:Y:S04]  /*0450*/  LDC.64 R14, c[0x0][0x398] ;  /* 0x0000e600ff0e7b82 */ /* 0x000e280000000a00 */
[----:B------:R-:W3:Y:S01]  /*0460*/  LDG.E.U8.CONSTANT R29, desc[UR6][R28.64] ;  /* 0x000000061c1d7981 */ /* 0x000ee2000c1e9100 */
[-C--:B0-----:R-:W-:Y:S02]  /*0470*/  IMAD R26, R7, R14.reuse, RZ ;  /* 0x0000000e071a7224 */ /* 0x081fe400078e02ff */
[----:B------:R-:W-:-:S04]  /*0480*/  IMAD.WIDE.U32 R22, R3, R14, R8 ;  /* 0x0000000e03167225 */ /* 0x000fc800078e0008 */
[----:B------:R-:W-:Y:S01]  /*0490*/  IMAD R26, R3, R15, R26 ;  /* 0x0000000f031a7224 */ /* 0x000fe200078e021a */
[----:B--2---:R-:W-:Y:S01]  /*04a0*/  IADD3 R22, P1, PT, R22, R16, RZ ;  /* 0x0000001016167210 */ /* 0x004fe20007f3e0ff */
[----:B------:R-:W-:-:S03]  /*04b0*/  IMAD.MOV.U32 R15, RZ, RZ, R10 ;  /* 0x000000ffff0f7224 */ /* 0x000fc600078e000a */
[----:B------:R-:W-:Y:S02]  /*04c0*/  IADD3.X R23, PT, PT, R17, R23, R26, P1, !PT ;  /* 0x0000001711177210 */ /* 0x000fe40000ffe41a */
[----:B------:R-:W-:-:S03]  /*04d0*/  ISETP.NE.AND P1, PT, R25, RZ, PT ;  /* 0x000000ff1900720c */ /* 0x000fc60003f25270 */
[----:B---3--:R0:W-:Y:S10]  /*04e0*/  STG.E.U8 desc[UR6][R22.64], R29 ;  /* 0x0000001d16007986 */ /* 0x0081f4000c101106 */
[----:B------:R-:W-:Y:S05]  /*04f0*/  @!P1 BRA `(.L_x_24) ;  /* 0x0000000000509947 */ /* 0x000fea0003800000 */
[----:B------:R-:W-:Y:S02]  /*0500*/  ISETP.NE.AND P1, PT, R25, 0x1, PT ;  /* 0x000000011900780c */ /* 0x000fe40003f25270 */
[----:B------:R-:W-:-:S03]  /*0510*/  SHF.R.S32.HI R11, RZ, 0x1f, R10 ;  /* 0x0000001fff0b7819 */ /* 0x000fc6000001140a */
[----:B0-----:R-:W-:-:S03]  /*0520*/  IMAD.WIDE.U32 R22, R3, R20, R10 ;  /* 0x0000001403167225 */ /* 0x001fc600078e000a */
[----:B------:R-:W-:-:S05]  /*0530*/  IADD3 R22, P2, PT, R22, R18, RZ ;  /* 0x0000001216167210 */ /* 0x000fca0007f5e0ff */
[----:B------:R-:W-:Y:S01]  /*0540*/  @P1 IMAD.WIDE.U32 R20, R3, R20, R12 ;  /* 0x0000001403141225 */ /* 0x000fe200078e000c */
[----:B------:R-:W-:Y:S02]  /*0550*/  IADD3.X R23, PT, PT, R19, R24, R23, P2, !PT ;  /* 0x0000001813177210 */ /* 0x000fe400017fe417 */
[----:B------:R-:W-:-:S04]  /*0560*/  @P1 IADD3 R18, P2, PT, R20, R18, RZ ;  /* 0x0000001214121210 */ /* 0x000fc80007f5e0ff */
[----:B------:R-:W-:Y:S01]  /*0570*/  @P1 IADD3.X R19, PT, PT, R19, R24, R21, P2, !PT ;  /* 0x0000001813131210 */ /* 0x000fe200017fe415 */
[----:B------:R-:W2:Y:S05]  /*0580*/  LDG.E.U8.CONSTANT R23, desc[UR6][R22.64] ;  /* 0x0000000616177981 */ /* 0x000eaa000c1e9100 */
[----:B------:R-:W3:Y:S01]  /*0590*/  @P1 LDG.E.U8.CONSTANT R19, desc[UR6][R18.64] ;  /* 0x0000000612131981 */ /* 0x000ee2000c1e9100 */
[----:B------:R-:W-:-:S04]  /*05a0*/  IMAD.WIDE.U32 R20, R3, R14, R10 ;  /* 0x0000000e03147225 */ /* 0x000fc800078e000a */
[----:B------:R-:W-:Y:S01]  /*05b0*/  @P1 IMAD.WIDE.U32 R14, R3, R14, R12 ;  /* 0x0000000e030e1225 */ /* 0x000fe200078e000c */
[-C--:B------:R-:W-:Y:S02]  /*05c0*/  IADD3 R20, P2, PT, R20, R16.reuse, RZ ;  /* 0x0000001014147210 */ /* 0x080fe40007f5e0ff */
[----:B------:R-:W-:Y:S02]  /*05d0*/  @P1 IADD3 R16, P3, PT, R14, R16, RZ ;  /* 0x000000100e101210 */ /* 0x000fe40007f7e0ff */
[CC--:B------:R-:W-:Y:S02]  /*05e0*/  IADD3.X R21, PT, PT, R17.reuse, R26.reuse, R21, P2, !PT ;  /* 0x0000001a11157210 */ /* 0x0c0fe400017fe415 */
[----:B------:R-:W-:Y:S01]  /*05f0*/  @P1 IADD3.X R17, PT, PT, R17, R26, R15, P3, !PT ;  /* 0x0000001a11111210 */ /* 0x000fe20001ffe40f */
[----:B------:R-:W-:Y:S02]  /*0600*/  IMAD.MOV.U32 R15, RZ, RZ, R12 ;  /* 0x000000ffff0f7224 */ /* 0x000fe400078e000c */
[----:B------:R-:W-:Y:S01]  /*0610*/  @P1 IMAD.MOV.U32 R15, RZ, RZ, R5 ;  /* 0x000000ffff0f1224 */ /* 0x000fe200078e0005 */
[----:B--2---:R1:W-:Y:S04]  /*0620*/  STG.E.U8 desc[UR6][R20.64], R23 ;  /* 0x0000001714007986 */ /* 0x0043e8000c101106 */
[----:B---3--:R1:W-:Y:S02]  /*0630*/  @P1 STG.E.U8 desc[UR6][R16.64], R19 ;  /* 0x0000001310001986 */ /* 0x0083e4000c101106 */
.L_x_24:
[----:B------:R-:W-:Y:S05]  /*0640*/  BSYNC.RECONVERGENT B1 ;  /* 0x0000000000017941 */ /* 0x000fea0003800200 */
.L_x_23:
[----:B------:R-:W-:Y:S05]  /*0650*/  @!P0 BRA `(.L_x_22) ;  /* 0x0000000000bc8947 */ /* 0x000fea0003800000 */
.L_x_25:
[--C-:B-1-3--:R-:W-:Y:S01]  /*0660*/  SHF.R.S32.HI R19, RZ, 0x1f, R15.reuse ;  /* 0x0000001fff137819 */ /* 0x10afe2000001140f */
[----:B------:R-:W-:Y:S02]  /*0670*/  IMAD.MOV.U32 R18, RZ, RZ, R15 ;  /* 0x000000ffff127224 */ /* 0x000fe400078e000f */
[----:B------:R-:W-:Y:S02]  /*0680*/  IMAD R14, R7, UR8, RZ ;  /* 0x00000008070e7c24 */ /* 0x000fe4000f8e02ff */
[----:B------:R-:W-:-:S04]  /*0690*/  IMAD.WIDE.U32 R16, R3, UR8, R18 ;  /* 0x0000000803107c25 */ /* 0x000fc8000f8e0012 */
[----:B0-----:R-:W-:Y:S01]  /*06a0*/  IMAD R23, R3, UR9, R14 ;  /* 0x0000000903177c24 */ /* 0x001fe2000f8e020e */
[----:B------:R-:W-:-:S04]  /*06b0*/  IADD3 R26, P0, PT, R16, UR14, RZ ;  /* 0x0000000e101a7c10 */ /* 0x000fc8000ff1e0ff */
[----:B------:R-:W-:-:S05]  /*06c0*/  IADD3.X R27, PT, PT, R23, UR15, R17, P0, !PT ;  /* 0x0000000f171b7c10 */ /* 0x000fca00087fe411 */
[----:B------:R0:W2:Y:S01]  /*06d0*/  LDG.E.U8.CONSTANT R24, desc[UR6][R26.64] ;  /* 0x000000061a187981 */ /* 0x0000a2000c1e9100 */
[----:B------:R-:W-:Y:S02]  /*06e0*/  IMAD.IADD R16, R0, 0x1, R15 ;  /* 0x0000000100107824 */ /* 0x000fe400078e020f */
[----:B------:R-:W-:Y:S02]  /*06f0*/  IMAD R20, R7, UR10, RZ ;  /* 0x0000000a07147c24 */ /* 0x000fe4000f8e02ff */
[----:B------:R-:W-:Y:S01]  /*0700*/  IMAD.WIDE.U32 R18, R3, UR10, R18 ;  /* 0x0000000a03127c25 */ /* 0x000fe2000f8e0012 */
[----:B------:R-:W-:-:S03]  /*0710*/  SHF.R.S32.HI R17, RZ, 0x1f, R16 ;  /* 0x0000001fff117819 */ /* 0x000fc60000011410 */
[C---:B------:R-:W-:Y:S01]  /*0720*/  IMAD R25, R3.reuse, UR11, R20 ;  /* 0x0000000b03197c24 */ /* 0x040fe2000f8e0214 */
[----:B------:R-:W-:Y:S01]  /*0730*/  IADD3 R18, P0, PT, R18, UR12, RZ ;  /* 0x0000000c12127c10 */ /* 0x000fe2000ff1e0ff */
[----:B------:R-:W-:-:S03]  /*0740*/  IMAD.WIDE.U32 R14, R3, UR8, R16 ;  /* 0x00000008030e7c25 */ /* 0x000fc6000f8e0010 */
[----:B------:R-:W-:Y:S01]  /*0750*/  IADD3.X R19, PT, PT, R25, UR13, R19, P0, !PT ;  /* 0x0000000d19137c10 */ /* 0x000fe200087fe413 */
[----:B------:R-:W-:Y:S01]  /*0760*/  IMAD.IADD R20, R0, 0x1, R16 ;  /* 0x0000000100147824 */ /* 0x000fe200078e0210 */
[----:B------:R-:W-:-:S03]  /*0770*/  IADD3 R28, P1, PT, R14, UR14, RZ ;  /* 0x0000000e0e1c7c10 */ /* 0x000fc6000ff3e0ff */
[--C-:B------:R-:W-:Y:S01]  /*0780*/  IMAD.IADD R14, R0, 0x1, R20.reuse ;  /* 0x00000001000e7824 */ /* 0x100fe200078e0214 */
[----:B------:R-:W-:Y:S02]  /*0790*/  SHF.R.S32.HI R21, RZ, 0x1f, R20 ;  /* 0x0000001fff157819 */ /* 0x000fe40000011414 */
[----:B------:R-:W-:Y:S02]  /*07a0*/  IADD3.X R29, PT, PT, R23, UR15, R15, P1, !PT ;  /* 0x0000000f171d7c10 */ /* 0x000fe40008ffe40f */
[----:B------:R-:W-:Y:S01]  /*07b0*/  SHF.R.S32.HI R15, RZ, 0x1f, R14 ;  /* 0x0000001fff0f7819 */ /* 0x000fe2000001140e */
[----:B0-----:R-:W-:-:S03]  /*07c0*/  IMAD.WIDE.U32 R26, R3, UR8, R20 ;  /* 0x00000008031a7c25 */ /* 0x001fc6000f8e0014 */
[----:B------:R-:W3:Y:S01]  /*07d0*/  LDG.E.U8.CONSTANT R29, desc[UR6][R28.64] ;  /* 0x000000061c1d7981 */ /* 0x000ee2000c1e9100 */
[----:B------:R-:W-:-:S04]  /*07e0*/  IADD3 R26, P0, PT, R26, UR14, RZ ;  /* 0x0000000e1a1a7c10 */ /* 0x000fc8000ff1e0ff */
[----:B------:R-:W-:-:S06]  /*07f0*/  IADD3.X R27, PT, PT, R23, UR15, R27, P0, !PT ;  /* 0x0000000f171b7c10 */ /* 0x000fcc00087fe41b */
[----:B------:R-:W4:Y:S04]  /*0800*/  LDG.E.U8.CONSTANT R27, desc[UR6][R26.64] ;  /* 0x000000061a1b7981 */ /* 0x000f28000c1e9100 */
[----:B--2---:R0:W-:Y:S02]  /*0810*/  STG.E.U8 desc[UR6][R18.64], R24 ;  /* 0x0000001812007986 */ /* 0x0041e4000c101106 */
[----:B0-----:R-:W-:-:S03]  /*0820*/  IMAD.WIDE.U32 R18, R3, UR8, R14 ;  /* 0x0000000803127c25 */ /* 0x001fc6000f8e000e */
[----:B------:R-:W-:-:S04]  /*0830*/  IADD3 R22, P0, PT, R18, UR14, RZ ;  /* 0x0000000e12167c10 */ /* 0x000fc8000ff1e0ff */
[----:B------:R-:W-:-:S06]  /*0840*/  IADD3.X R23, PT, PT, R23, UR15, R19, P0, !PT ;  /* 0x0000000f17177c10 */ /* 0x000fcc00087fe413 */
[----:B------:R-:W2:Y:S01]  /*0850*/  LDG.E.U8.CONSTANT R23, desc[UR6][R22.64] ;  /* 0x0000000616177981 */ /* 0x000ea2000c1e9100 */
[----:B------:R-:W-:-:S04]  /*0860*/  IMAD.WIDE.U32 R16, R3, UR10, R16 ;  /* 0x0000000a03107c25 */ /* 0x000fc8000f8e0010 */
[----:B------:R-:W-:Y:S01]  /*0870*/  IMAD.WIDE.U32 R20, R3, UR10, R20 ;  /* 0x0000000a03147c25 */ /* 0x000fe2000f8e0014 */
[----:B------:R-:W-:-:S03]  /*0880*/  IADD3 R16, P0, PT, R16, UR12, RZ ;  /* 0x0000000c10107c10 */ /* 0x000fc6000ff1e0ff */
[----:B------:R-:W-:Y:S01]  /*0890*/  IMAD.WIDE.U32 R18, R3, UR10, R14 ;  /* 0x0000000a03127c25 */ /* 0x000fe2000f8e000e */
[C---:B------:R-:W-:Y:S02]  /*08a0*/  IADD3.X R17, PT, PT, R25.reuse, UR13, R17, P0, !PT ;  /* 0x0000000d19117c10 */ /* 0x040fe400087fe411 */
[----:B------:R-:W-:Y:S02]  /*08b0*/  IADD3 R20, P0, PT, R20, UR12, RZ ;  /* 0x0000000c14147c10 */ /* 0x000fe4000ff1e0ff */
[----:B------:R-:W-:Y:S02]  /*08c0*/  IADD3 R18, P1, PT, R18, UR12, RZ ;  /* 0x0000000c12127c10 */ /* 0x000fe4000ff3e0ff */
[C---:B------:R-:W-:Y:S02]  /*08d0*/  IADD3.X R21, PT, PT, R25.reuse, UR13, R21, P0, !PT ;  /* 0x0000000d19157c10 */ /* 0x040fe400087fe415 */
[----:B------:R-:W-:Y:S01]  /*08e0*/  IADD3.X R19, PT, PT, R25, UR13, R19, P1, !PT ;  /* 0x0000000d19137c10 */ /* 0x000fe20008ffe413 */
[----:B---3--:R3:W-:Y:S01]  /*08f0*/  STG.E.U8 desc[UR6][R16.64], R29 ;  /* 0x0000001d10007986 */ /* 0x0087e2000c101106 */
[----:B------:R-:W-:-:S03]  /*0900*/  IMAD.IADD R15, R0, 0x1, R14 ;  /* 0x00000001000f7824 */ /* 0x000fc600078e020e */
[----:B----4-:R3:W-:Y:S02]  /*0910*/  STG.E.U8 desc[UR6][R20.64], R27 ;  /* 0x0000001b14007986 */ /* 0x0107e4000c101106 */
[----:B------:R-:W-:Y:S02]  /*0920*/  ISETP.GE.AND P0, PT, R15, R6, PT ;  /* 0x000000060f00720c */ /* 0x000fe40003f06270 */
[----:B--2---:R3:W-:Y:S11]  /*0930*/  STG.E.U8 desc[UR6][R18.64], R23 ;  /* 0x0000001712007986 */ /* 0x0047f6000c101106 */
[----:B------:R-:W-:Y:S05]  /*0940*/  @!P0 BRA `(.L_x_25) ;  /* 0xfffffffc00448947 */ /* 0x000fea000383ffff */
.L_x_22:
[----:B------:R-:W-:Y:S05]  /*0950*/  BSYNC.RECONVERGENT B0 ;  /* 0x0000000000007941 */ /* 0x000fea0003800200 */
.L_x_21:
[----:B------:R-:W2:Y:S01]  /*0960*/  LDCU UR4, c[0x0][0x390] ;  /* 0x00007200ff0477ac */ /* 0x000ea20008000800 */
[----:B------:R-:W-:-:S05]  /*0970*/  IMAD.IADD R3, R4, 0x1, R3 ;  /* 0x0000000104037824 */ /* 0x000fca00078e0203 */
[----:B--2---:R-:W-:-:S13]  /*0980*/  ISETP.GE.AND P0, PT, R3, UR4, PT ;  /* 0x0000000403007c0c */ /* 0x004fda000bf06270 */
[----:B------:R-:W-:Y:S05]  /*0990*/  @!P0 BRA `(.L_x_26) ;  /* 0xfffffff8005c8947 */ /* 0x000fea000383ffff */
[----:B------:R-:W-:Y:S05]  /*09a0*/  EXIT ;  /* 0x000000000000794d */ /* 0x000fea0003800000 */
.L_x_27:
        /* <DEDUP_REMOVED lines=13> */
.L_x_31:


//--------------------- .nv.shared.reserved.0     --------------------------
	.section	.nv.shared.reserved.0,"aw",@nobits
	.weak		__nv_reservedSMEM_offset_0_alias
	.size		__nv_reservedSMEM_offset_0_alias, 0, 64
	.other		__nv_reservedSMEM_offset_0_alias,@"STO_CUDA_RESERVED_SHARED STV_DEFAULT"
__nv_reservedSMEM_offset_0_alias:
	.zero		0
	.zero		64


//--------------------- .nv.constant0._Z15memcpy2D_kernelIxEvPT_PKS0_iill --------------------------
	.section	.nv.constant0._Z15memcpy2D_kernelIxEvPT_PKS0_iill,"a",@progbits
	.sectionflags	@""
	.align	4
.nv.constant0._Z15memcpy2D_kernelIxEvPT_PKS0_iill:
	.zero		936


//--------------------- .nv.constant0._Z15memcpy2D_kernelIiEvPT_PKS0_iill --------------------------
	.section	.nv.constant0._Z15memcpy2D_kernelIiEvPT_PKS0_iill,"a",@progbits
	.sectionflags	@""
	.align	4
.nv.constant0._Z15memcpy2D_kernelIiEvPT_PKS0_iill:
	.zero		936


//--------------------- .nv.constant0._Z15memcpy2D_kernelIsEvPT_PKS0_iill --------------------------
	.section	.nv.constant0._Z15memcpy2D_kernelIsEvPT_PKS0_iill,"a",@progbits
	.sectionflags	@""
	.align	4
.nv.constant0._Z15memcpy2D_kernelIsEvPT_PKS0_iill:
	.zero		936


//--------------------- .nv.constant0._Z15memcpy2D_kernelIcEvPT_PKS0_iill --------------------------
	.section	.nv.constant0._Z15memcpy2D_kernelIcEvPT_PKS0_iill,"a",@progbits
	.sectionflags	@""
	.align	4
.nv.constant0._Z15memcpy2D_kernelIcEvPT_PKS0_iill:
	.zero		936


//--------------------- SYMBOLS --------------------------

	.type		.nv.reservedSmem.offset0,@object
	.size		.nv.reservedSmem.offset0,0x4
